	.target	sm_90a

	.elftype	@"ET_EXEC"


//--------------------- .note.nv.tkinfo           --------------------------
	.section	.note.nv.tkinfo,"",@"SHT_NOTE"
	.sectionflags	@"SHF_NOTE_NV_TKINFO"
	.tkinfo
        /*0018*/ 	.word	0x00000002
        /*0030*/ 	.string	""
        /*0030*/ 	.string	"ptxas"
        /*0030*/ 	.string	"Cuda compilation tools, release 13.0, V13.0.88"
        /*0030*/ 	.string	"Build cuda_13.0.r13.0/compiler.36424714_0"
        /*0030*/ 	.string	"-arch sm_90a -m 64 "



//--------------------- .note.nv.cuinfo           --------------------------
	.section	.note.nv.cuinfo,"",@"SHT_NOTE"
	.sectionflags	@"SHF_NOTE_NV_CUINFO"
        /*0018*/ 	.short	0x0002
        /*001a*/ 	.short	0x005a
        /*001c*/ 	.short	0x0082
	.zero		2


//--------------------- .nv.info                  --------------------------
	.section	.nv.info,"",@"SHT_CUDA_INFO"
	.align	4


	//----- nvinfo : EIATTR_REGCOUNT
	.align		4
        /*0000*/ 	.byte	0x04, 0x2f
        /*0002*/ 	.short	(.L_12 - .L_11)
	.align		4
.L_11:
        /*0004*/ 	.word	index@(_ZN7cutlass13device_kernelINS_4gemm6kernel13GemmUniversalIN4cute5tupleIJiiiiEEENS1_10collective13CollectiveMmaINS1_43MainloopSm90TmaGmmaWarpSpecializedSparseFP8ILi12ENS5_IJNS4_1CILi1EEESB_SB_EEENS1_35KernelTmaWarpSpecializedCooperativeEEENS5_IJNSA_ILi256EEENSA_ILi128EEENSA_ILi64EEEEEENS_12float_e4m3_tENS5_IJNS4_6LayoutINS5_IJiNS5_IJNSA_ILi2EEEiEEEiEEENS5_IJlNS5_IJSB_SL_EEElEEEEENSK_INS5_IJNS5_IJSH_iEEESR_iEEENS5_IJNS5_IJSH_NSA_ILi4096EEEEEENS5_IJSB_lEEElEEEEEEEESJ_NS5_IJlSB_lEEENS4_8TiledMMAINS4_8MMA_AtomIJNS4_4SM904GMMA6SPARSE32GMMA_64x128x64_F32E4M3E4M3_SS_TNILNS13_7ScaleInE1ELS16_1ELNS13_9SparseSelE0EEEEEENSK_INS5_IJSL_SB_SB_EEENS5_IJSB_NSA_ILi0EEES1B_EEEEENS5_IJNS4_10UnderscoreES1E_S1E_EEEEENS4_13SM90_TMA_LOADENS4_14ComposedLayoutINS4_7SwizzleILi1ELi4ELi3EEENS4_25smem_sparse_ptr_flag_bitsILi2ELi8EEENSK_INS5_IJNS5_IJSB_NSA_ILi8EEEEEENS5_IJSL_NSA_ILi32EEEEEEEEENS5_IJNS5_IJS1B_SH_EEESO_EEEEEEEvNS4_8identityES1H_NS1I_INS1J_ILi2ELi4ELi3EEENS4_18smem_ptr_flag_bitsILi8EEENSK_INS5_IJS1N_SH_EEENS5_IJSH_SB_EEEEEEEvS1W_EENS_8epilogue10collective6detail29Sm90TmaWarpSpecializedAdapterINS26_15DefaultEpilogueIfNS5_IJSB_llEEES2A_NS25_6thread17LinearCombinationIfLi1EffLNS2B_9ScaleType4KindE0ELNS_15FloatRoundStyleE2EfEENS1_15EpilogueDefaultEEEEEvvEEEEvNT_6ParamsE)
        /*0008*/ 	.word	0x000000a8


	//----- nvinfo : EIATTR_FRAME_SIZE
	.align		4
.L_12:
        /*000c*/ 	.byte	0x04, 0x11
        /*000e*/ 	.short	(.L_14 - .L_13)
	.align		4
.L_13:
        /*0010*/ 	.word	index@(_ZN7cutlass13device_kernelINS_4gemm6kernel13GemmUniversalIN4cute5tupleIJiiiiEEENS1_10collective13CollectiveMmaINS1_43MainloopSm90TmaGmmaWarpSpecializedSparseFP8ILi12ENS5_IJNS4_1CILi1EEESB_SB_EEENS1_35KernelTmaWarpSpecializedCooperativeEEENS5_IJNSA_ILi256EEENSA_ILi128EEENSA_ILi64EEEEEENS_12float_e4m3_tENS5_IJNS4_6LayoutINS5_IJiNS5_IJNSA_ILi2EEEiEEEiEEENS5_IJlNS5_IJSB_SL_EEElEEEEENSK_INS5_IJNS5_IJSH_iEEESR_iEEENS5_IJNS5_IJSH_NSA_ILi4096EEEEEENS5_IJSB_lEEElEEEEEEEESJ_NS5_IJlSB_lEEENS4_8TiledMMAINS4_8MMA_AtomIJNS4_4SM904GMMA6SPARSE32GMMA_64x128x64_F32E4M3E4M3_SS_TNILNS13_7ScaleInE1ELS16_1ELNS13_9SparseSelE0EEEEEENSK_INS5_IJSL_SB_SB_EEENS5_IJSB_NSA_ILi0EEES1B_EEEEENS5_IJNS4_10UnderscoreES1E_S1E_EEEEENS4_13SM90_TMA_LOADENS4_14ComposedLayoutINS4_7SwizzleILi1ELi4ELi3EEENS4_25smem_sparse_ptr_flag_bitsILi2ELi8EEENSK_INS5_IJNS5_IJSB_NSA_ILi8EEEEEENS5_IJSL_NSA_ILi32EEEEEEEEENS5_IJNS5_IJS1B_SH_EEESO_EEEEEEEvNS4_8identityES1H_NS1I_INS1J_ILi2ELi4ELi3EEENS4_18smem_ptr_flag_bitsILi8EEENSK_INS5_IJS1N_SH_EEENS5_IJSH_SB_EEEEEEEvS1W_EENS_8epilogue10collective6detail29Sm90TmaWarpSpecializedAdapterINS26_15DefaultEpilogueIfNS5_IJSB_llEEES2A_NS25_6thread17LinearCombinationIfLi1EffLNS2B_9ScaleType4KindE0ELNS_15FloatRoundStyleE2EfEENS1_15EpilogueDefaultEEEEEvvEEEEvNT_6ParamsE)
        /*0014*/ 	.word	0x000000f8


	//----- nvinfo : EIATTR_MIN_STACK_SIZE
	.align		4
.L_14:
        /*0018*/ 	.byte	0x04, 0x12
        /*001a*/ 	.short	(.L_16 - .L_15)
	.align		4
.L_15:
        /*001c*/ 	.word	index@(_ZN7cutlass13device_kernelINS_4gemm6kernel13GemmUniversalIN4cute5tupleIJiiiiEEENS1_10collective13CollectiveMmaINS1_43MainloopSm90TmaGmmaWarpSpecializedSparseFP8ILi12ENS5_IJNS4_1CILi1EEESB_SB_EEENS1_35KernelTmaWarpSpecializedCooperativeEEENS5_IJNSA_ILi256EEENSA_ILi128EEENSA_ILi64EEEEEENS_12float_e4m3_tENS5_IJNS4_6LayoutINS5_IJiNS5_IJNSA_ILi2EEEiEEEiEEENS5_IJlNS5_IJSB_SL_EEElEEEEENSK_INS5_IJNS5_IJSH_iEEESR_iEEENS5_IJNS5_IJSH_NSA_ILi4096EEEEEENS5_IJSB_lEEElEEEEEEEESJ_NS5_IJlSB_lEEENS4_8TiledMMAINS4_8MMA_AtomIJNS4_4SM904GMMA6SPARSE32GMMA_64x128x64_F32E4M3E4M3_SS_TNILNS13_7ScaleInE1ELS16_1ELNS13_9SparseSelE0EEEEEENSK_INS5_IJSL_SB_SB_EEENS5_IJSB_NSA_ILi0EEES1B_EEEEENS5_IJNS4_10UnderscoreES1E_S1E_EEEEENS4_13SM90_TMA_LOADENS4_14ComposedLayoutINS4_7SwizzleILi1ELi4ELi3EEENS4_25smem_sparse_ptr_flag_bitsILi2ELi8EEENSK_INS5_IJNS5_IJSB_NSA_ILi8EEEEEENS5_IJSL_NSA_ILi32EEEEEEEEENS5_IJNS5_IJS1B_SH_EEESO_EEEEEEEvNS4_8identityES1H_NS1I_INS1J_ILi2ELi4ELi3EEENS4_18smem_ptr_flag_bitsILi8EEENSK_INS5_IJS1N_SH_EEENS5_IJSH_SB_EEEEEEEvS1W_EENS_8epilogue10collective6detail29Sm90TmaWarpSpecializedAdapterINS26_15DefaultEpilogueIfNS5_IJSB_llEEES2A_NS25_6thread17LinearCombinationIfLi1EffLNS2B_9ScaleType4KindE0ELNS_15FloatRoundStyleE2EfEENS1_15EpilogueDefaultEEEEEvvEEEEvNT_6ParamsE)
        /*0020*/ 	.word	0x000000f8
.L_16:


//--------------------- .nv.compat                --------------------------
	.section	.nv.compat,"",@"SHT_CUDA_COMPAT_INFO"
	.align	4
        /*0000*/ 	.byte	0x02, 0x09, 0x01, 0x00, 0x02, 0x02, 0x04, 0x00, 0x02, 0x05, 0x05, 0x00, 0x03, 0x07, 0x01, 0x01
        /*0010*/ 	.byte	0x02, 0x03, 0x01, 0x00, 0x02, 0x06, 0x01, 0x00, 0x04, 0x0b, 0x08, 0x00, 0x00, 0x00, 0x00, 0x00
        /*0020*/ 	.byte	0x00, 0x00, 0x00, 0x00


//--------------------- .nv.info._ZN7cutlass13device_kernelINS_4gemm6kernel13GemmUniversalIN4cute5tupleIJiiiiEEENS1_10collective13CollectiveMmaINS1_43MainloopSm90TmaGmmaWarpSpecializedSparseFP8ILi12ENS5_IJNS4_1CILi1EEESB_SB_EEENS1_35KernelTmaWarpSpecializedCooperativeEEENS5_IJNSA_ILi256EEENSA_ILi128EEENSA_ILi64EEEEEENS_12float_e4m3_tENS5_IJNS4_6LayoutINS5_IJiNS5_IJNSA_ILi2EEEiEEEiEEENS5_IJlNS5_IJSB_SL_EEElEEEEENSK_INS5_IJNS5_IJSH_iEEESR_iEEENS5_IJNS5_IJSH_NSA_ILi4096EEEEEENS5_IJSB_lEEElEEEEEEEESJ_NS5_IJlSB_lEEENS4_8TiledMMAINS4_8MMA_AtomIJNS4_4SM904GMMA6SPARSE32GMMA_64x128x64_F32E4M3E4M3_SS_TNILNS13_7ScaleInE1ELS16_1ELNS13_9SparseSelE0EEEEEENSK_INS5_IJSL_SB_SB_EEENS5_IJSB_NSA_ILi0EEES1B_EEEEENS5_IJNS4_10UnderscoreES1E_S1E_EEEEENS4_13SM90_TMA_LOADENS4_14ComposedLayoutINS4_7SwizzleILi1ELi4ELi3EEENS4_25smem_sparse_ptr_flag_bitsILi2ELi8EEENSK_INS5_IJNS5_IJSB_NSA_ILi8EEEEEENS5_IJSL_NSA_ILi32EEEEEEEEENS5_IJNS5_IJS1B_SH_EEESO_EEEEEEEvNS4_8identityES1H_NS1I_INS1J_ILi2ELi4ELi3EEENS4_18smem_ptr_flag_bitsILi8EEENSK_INS5_IJS1N_SH_EEENS5_IJSH_SB_EEEEEEEvS1W_EENS_8epilogue10collective6detail29Sm90TmaWarpSpecializedAdapterINS26_15DefaultEpilogueIfNS5_IJSB_llEEES2A_NS25_6thread17LinearCombinationIfLi1EffLNS2B_9ScaleType4KindE0ELNS_15FloatRoundStyleE2EfEENS1_15EpilogueDefaultEEEEEvvEEEEvNT_6ParamsE --------------------------
	.section	.nv.info._ZN7cutlass13device_kernelINS_4gemm6kernel13GemmUniversalIN4cute5tupleIJiiiiEEENS1_10collective13CollectiveMmaINS1_43MainloopSm90TmaGmmaWarpSpecializedSparseFP8ILi12ENS5_IJNS4_1CILi1EEESB_SB_EEENS1_35KernelTmaWarpSpecializedCooperativeEEENS5_IJNSA_ILi256EEENSA_ILi128EEENSA_ILi64EEEEEENS_12float_e4m3_tENS5_IJNS4_6LayoutINS5_IJiNS5_IJNSA_ILi2EEEiEEEiEEENS5_IJlNS5_IJSB_SL_EEElEEEEENSK_INS5_IJNS5_IJSH_iEEESR_iEEENS5_IJNS5_IJSH_NSA_ILi4096EEEEEENS5_IJSB_lEEElEEEEEEEESJ_NS5_IJlSB_lEEENS4_8TiledMMAINS4_8MMA_AtomIJNS4_4SM904GMMA6SPARSE32GMMA_64x128x64_F32E4M3E4M3_SS_TNILNS13_7ScaleInE1ELS16_1ELNS13_9SparseSelE0EEEEEENSK_INS5_IJSL_SB_SB_EEENS5_IJSB_NSA_ILi0EEES1B_EEEEENS5_IJNS4_10UnderscoreES1E_S1E_EEEEENS4_13SM90_TMA_LOADENS4_14ComposedLayoutINS4_7SwizzleILi1ELi4ELi3EEENS4_25smem_sparse_ptr_flag_bitsILi2ELi8EEENSK_INS5_IJNS5_IJSB_NSA_ILi8EEEEEENS5_IJSL_NSA_ILi32EEEEEEEEENS5_IJNS5_IJS1B_SH_EEESO_EEEEEEEvNS4_8identityES1H_NS1I_INS1J_ILi2ELi4ELi3EEENS4_18smem_ptr_flag_bitsILi8EEENSK_INS5_IJS1N_SH_EEENS5_IJSH_SB_EEEEEEEvS1W_EENS_8epilogue10collective6detail29Sm90TmaWarpSpecializedAdapterINS26_15DefaultEpilogueIfNS5_IJSB_llEEES2A_NS25_6thread17LinearCombinationIfLi1EffLNS2B_9ScaleType4KindE0ELNS_15FloatRoundStyleE2EfEENS1_15EpilogueDefaultEEEEEvvEEEEvNT_6ParamsE,"",@"SHT_CUDA_INFO"
	.sectionflags	@""
	.align	4


	//----- nvinfo : EIATTR_CUDA_API_VERSION
	.align		4
        /*0000*/ 	.byte	0x04, 0x37
        /*0002*/ 	.short	(.L_18 - .L_17)
.L_17:
        /*0004*/ 	.word	0x00000082


	//----- nvinfo : EIATTR_KPARAM_INFO
	.align		4
.L_18:
        /*0008*/ 	.byte	0x04, 0x17
        /*000a*/ 	.short	(.L_20 - .L_19)
.L_19:
        /*000c*/ 	.word	0x00000000
        /*0010*/ 	.short	0x0000
        /*0012*/ 	.short	0x0070
        /*0014*/ 	.byte	0x00, 0xf0, 0x01, 0x14


	//----- nvinfo : EIATTR_SPARSE_MMA_MASK
	.align		4
.L_20:
        /*0018*/ 	.byte	0x03, 0x50
        /*001a*/ 	.short	0x0001


	//----- nvinfo : EIATTR_MAXREG_COUNT
	.align		4
        /*001c*/ 	.byte	0x03, 0x1b
        /*001e*/ 	.short	0x00a8


	//----- nvinfo : EIATTR_NUM_BARRIERS
	.align		4
        /*0020*/ 	.byte	0x02, 0x4c
        /*0022*/ 	.byte	0x01
	.zero		1


	//----- nvinfo : EIATTR_ANNOTATIONS
	.align		4
        /*0024*/ 	.byte	0x04, 0x55
        /*0026*/ 	.short	(.L_22 - .L_21)


	//   ....[0]....
.L_21:
        /*0028*/ 	.word	0x00000001
        /*002c*/ 	.byte	0xf0, 0x06, 0x00, 0x00, 0x01, 0x00, 0x00, 0x00, 0x10, 0x07, 0x00, 0x00, 0x01, 0x00, 0x00, 0x00
        /* <DEDUP_REMOVED lines=196> */
        /*0c7c*/ 	.byte	0x30, 0xe2, 0x00, 0x00


	//----- nvinfo : EIATTR_MERCURY_ISA_VERSION
	.align		4
.L_22:
        /*0c80*/ 	.byte	0x03, 0x5f
        /*0c82*/ 	.short	0x0101


	//----- nvinfo : EIATTR_INT_WARP_WIDE_INSTR_OFFSETS
	.align		4
        /*0c84*/ 	.byte	0x04, 0x31
        /*0c86*/ 	.short	(.L_24 - .L_23)


	//   ....[0]....
.L_23:
        /*0c88*/ 	.word	0x000005c0


	//   ....[1]....
        /*0c8c*/ 	.word	0x000005d0


	//   ....[2]....
        /*0c90*/ 	.word	0x00000700


	//----- nvinfo : EIATTR_COOP_GROUP_MASK_REGIDS
	.align		4
.L_24:
        /*0c94*/ 	.byte	0x04, 0x29
        /*0c96*/ 	.short	(.L_26 - .L_25)


	//   ....[0]....
.L_25:
        /*0c98*/ 	.word	0xffffffff


	//   ....[1]....
        /*0c9c*/ 	.word	0xffffffff


	//   ....[2]....
        /*0ca0*/ 	.word	0xffffffff


	//   ....[3]....
        /*0ca4*/ 	.word	0xffffffff


	//   ....[4]....
        /*0ca8*/ 	.word	0xffffffff


	//----- nvinfo : EIATTR_COOP_GROUP_INSTR_OFFSETS
	.align		4
.L_26:
        /*0cac*/ 	.byte	0x04, 0x28
        /*0cae*/ 	.short	(.L_28 - .L_27)


	//   ....[0]....
.L_27:
        /*0cb0*/ 	.word	0x00000070


	//   ....[1]....
        /*0cb4*/ 	.word	0x00000080


	//   ....[2]....
        /*0cb8*/ 	.word	0x000001d0


	//   ....[3]....
        /*0cbc*/ 	.word	0x00000510


	//   ....[4]....
        /*0cc0*/ 	.word	0x00001740


	//----- nvinfo : EIATTR_REG_RECONFIG
	.align		4
.L_28:
        /*0cc4*/ 	.byte	0x01, 0x54
	.zero		2


	//----- nvinfo : EIATTR_MBARRIER_INSTR_OFFSETS
	.align		4
        /*0cc8*/ 	.byte	0x04, 0x39
        /*0cca*/ 	.short	(.L_30 - .L_29)


	//   ....[0]....
.L_29:
        /*0ccc*/ 	.word	0x00000370
        /*0cd0*/ 	.word	0x000000ff
        /*0cd4*/ 	.word	0x00000000
        /*0cd8*/ 	.short	0x0100
        /*0cda*/ 	.byte	0x09
	.zero		1


	//   ....[1]....
        /*0cdc*/ 	.word	0x00000380
        /*0ce0*/ 	.word	0x000000ff
        /*0ce4*/ 	.word	0x00000060
        /*0ce8*/ 	.short	0x0100
        /*0cea*/ 	.byte	0x09
	.zero		1


	//   ....[2]....
        /*0cec*/ 	.word	0x00000390
        /*0cf0*/ 	.word	0x000000ff
        /*0cf4*/ 	.word	0x00000008
        /*0cf8*/ 	.short	0x0100
        /*0cfa*/ 	.byte	0x09
	.zero		1


	//   ....[3]....
        /*0cfc*/ 	.word	0x000003a0
        /*0d00*/ 	.word	0x000000ff
        /*0d04*/ 	.word	0x00000068
        /*0d08*/ 	.short	0x0100
        /*0d0a*/ 	.byte	0x09
	.zero		1


	//   ....[4]....
        /*0d0c*/ 	.word	0x000003b0
        /*0d10*/ 	.word	0x000000ff
        /*0d14*/ 	.word	0x00000010
        /*0d18*/ 	.short	0x0100
        /*0d1a*/ 	.byte	0x09
	.zero		1


	//   ....[5]....
        /*0d1c*/ 	.word	0x000003c0
        /*0d20*/ 	.word	0x000000ff
        /*0d24*/ 	.word	0x00000070
        /*0d28*/ 	.short	0x0100
        /*0d2a*/ 	.byte	0x09
	.zero		1


	//   ....[6]....
        /*0d2c*/ 	.word	0x000003d0
        /*0d30*/ 	.word	0x000000ff
        /*0d34*/ 	.word	0x00000018
        /*0d38*/ 	.short	0x0100
        /*0d3a*/ 	.byte	0x09
	.zero		1


	//   ....[7]....
        /*0d3c*/ 	.word	0x000003e0
        /*0d40*/ 	.word	0x000000ff
        /*0d44*/ 	.word	0x00000078
        /*0d48*/ 	.short	0x0100
        /*0d4a*/ 	.byte	0x09
	.zero		1


	//   ....[8]....
        /*0d4c*/ 	.word	0x000003f0
        /*0d50*/ 	.word	0x000000ff
        /*0d54*/ 	.word	0x00000020
        /*0d58*/ 	.short	0x0100
        /*0d5a*/ 	.byte	0x09
	.zero		1


	//   ....[9]....
        /*0d5c*/ 	.word	0x00000400
        /*0d60*/ 	.word	0x000000ff
        /*0d64*/ 	.word	0x00000080
        /*0d68*/ 	.short	0x0100
        /*0d6a*/ 	.byte	0x09
	.zero		1


	//   ....[10]....
        /*0d6c*/ 	.word	0x00000410
        /*0d70*/ 	.word	0x000000ff
        /*0d74*/ 	.word	0x00000028
        /*0d78*/ 	.short	0x0100
        /*0d7a*/ 	.byte	0x09
	.zero		1


	//   ....[11]....
        /*0d7c*/ 	.word	0x00000420
        /*0d80*/ 	.word	0x000000ff
        /*0d84*/ 	.word	0x00000088
        /*0d88*/ 	.short	0x0100
        /*0d8a*/ 	.byte	0x09
	.zero		1


	//   ....[12]....
        /*0d8c*/ 	.word	0x00000430
        /*0d90*/ 	.word	0x000000ff
        /*0d94*/ 	.word	0x00000030
        /*0d98*/ 	.short	0x0100
        /*0d9a*/ 	.byte	0x09
	.zero		1


	//   ....[13]....
        /*0d9c*/ 	.word	0x00000440
        /*0da0*/ 	.word	0x000000ff
        /*0da4*/ 	.word	0x00000090
        /*0da8*/ 	.short	0x0100
        /*0daa*/ 	.byte	0x09
	.zero		1


	//   ....[14]....
        /*0dac*/ 	.word	0x00000450
        /*0db0*/ 	.word	0x000000ff
        /*0db4*/ 	.word	0x00000038
        /*0db8*/ 	.short	0x0100
        /*0dba*/ 	.byte	0x09
	.zero		1


	//   ....[15]....
        /*0dbc*/ 	.word	0x00000460
        /*0dc0*/ 	.word	0x000000ff
        /*0dc4*/ 	.word	0x00000098
        /*0dc8*/ 	.short	0x0100
        /*0dca*/ 	.byte	0x09
	.zero		1


	//   ....[16]....
        /*0dcc*/ 	.word	0x00000470
        /*0dd0*/ 	.word	0x000000ff
        /*0dd4*/ 	.word	0x00000040
        /*0dd8*/ 	.short	0x0100
        /*0dda*/ 	.byte	0x09
	.zero		1


	//   ....[17]....
        /*0ddc*/ 	.word	0x00000480
        /*0de0*/ 	.word	0x000000ff
        /*0de4*/ 	.word	0x000000a0
        /*0de8*/ 	.short	0x0100
        /*0dea*/ 	.byte	0x09
	.zero		1


	//   ....[18]....
        /*0dec*/ 	.word	0x00000490
        /*0df0*/ 	.word	0x000000ff
        /*0df4*/ 	.word	0x00000048
        /*0df8*/ 	.short	0x0100
        /*0dfa*/ 	.byte	0x09
	.zero		1


	//   ....[19]....
        /*0dfc*/ 	.word	0x000004a0
        /*0e00*/ 	.word	0x000000ff
        /*0e04*/ 	.word	0x000000a8
        /*0e08*/ 	.short	0x0100
        /*0e0a*/ 	.byte	0x09
	.zero		1


	//   ....[20]....
        /*0e0c*/ 	.word	0x000004b0
        /*0e10*/ 	.word	0x000000ff
        /*0e14*/ 	.word	0x00000050
        /*0e18*/ 	.short	0x0100
        /*0e1a*/ 	.byte	0x09
	.zero		1


	//   ....[21]....
        /*0e1c*/ 	.word	0x000004c0
        /*0e20*/ 	.word	0x000000ff
        /*0e24*/ 	.word	0x000000b0
        /*0e28*/ 	.short	0x0100
        /*0e2a*/ 	.byte	0x09
	.zero		1


	//   ....[22]....
        /*0e2c*/ 	.word	0x000004d0
        /*0e30*/ 	.word	0x000000ff
        /*0e34*/ 	.word	0x00000058
        /*0e38*/ 	.short	0x0100
        /*0e3a*/ 	.byte	0x09
	.zero		1


	//   ....[23]....
        /*0e3c*/ 	.word	0x000004e0
        /*0e40*/ 	.word	0x000000ff
        /*0e44*/ 	.word	0x000000b8
        /*0e48*/ 	.short	0x0100
        /*0e4a*/ 	.byte	0x09
	.zero		1


	//   ....[24]....
        /*0e4c*/ 	.word	0x00000730
        /*0e50*/ 	.word	0x000000ff
        /*0e54*/ 	.word	0x000000d0
        /*0e58*/ 	.short	0x0100
        /*0e5a*/ 	.byte	0x06
	.zero		1


	//   ....[25]....
        /*0e5c*/ 	.word	0x00000740
        /*0e60*/ 	.word	0x000000ff
        /*0e64*/ 	.word	0x000000d8
        /*0e68*/ 	.short	0x0100
        /*0e6a*/ 	.byte	0x06
	.zero		1


	//   ....[26]....
        /*0e6c*/ 	.word	0x00001d00
        /*0e70*/ 	.word	0x000000ff
        /*0e74*/ 	.word	0x00000000
        /*0e78*/ 	.short	0x010a
        /*0e7a*/ 	.byte	0x08
	.zero		1


	//   ....[27]....
        /*0e7c*/ 	.word	0x00001d40
        /*0e80*/ 	.word	0x000000ff
        /*0e84*/ 	.word	0x00000000
        /*0e88*/ 	.short	0x010a
        /*0e8a*/ 	.byte	0x08
	.zero		1


	//   ....[28]....
        /*0e8c*/ 	.word	0x00002e30
        /*0e90*/ 	.word	0x000000ff
        /*0e94*/ 	.word	0x00000000
        /*0e98*/ 	.short	0x0101
        /*0e9a*/ 	.byte	0x07
	.zero		1


	//   ....[29]....
        /*0e9c*/ 	.word	0x0000dd10
        /*0ea0*/ 	.word	0x0000000d
        /*0ea4*/ 	.word	0x00000060
        /*0ea8*/ 	.short	0x010a
        /*0eaa*/ 	.byte	0x3f
	.zero		1


	//   ....[30]....
        /*0eac*/ 	.word	0x0000e170
        /*0eb0*/ 	.word	0x00000004
        /*0eb4*/ 	.word	0x000000d8
        /*0eb8*/ 	.short	0x0101
        /*0eba*/ 	.byte	0x3f
	.zero		1


	//   ....[31]....
        /*0ebc*/ 	.word	0x0000e8e0
        /*0ec0*/ 	.word	0x00000007
        /*0ec4*/ 	.word	0x00000000
        /*0ec8*/ 	.short	0x010a
        /*0eca*/ 	.byte	0x3f
	.zero		1


	//   ....[32]....
        /*0ecc*/ 	.word	0x0000e960
        /*0ed0*/ 	.word	0x00000009
        /*0ed4*/ 	.word	0x00000000
        /*0ed8*/ 	.short	0x010a
        /*0eda*/ 	.byte	0x3f
	.zero		1


	//   ....[33]....
        /*0edc*/ 	.word	0x0000e9f0
        /*0ee0*/ 	.word	0x00000006
        /*0ee4*/ 	.word	0x00000000
        /*0ee8*/ 	.short	0x010a
        /*0eea*/ 	.byte	0x3f
	.zero		1


	//   ....[34]....
        /*0eec*/ 	.word	0x0000ea80
        /*0ef0*/ 	.word	0x00000009
        /*0ef4*/ 	.word	0x00000000
        /*0ef8*/ 	.short	0x010a
        /*0efa*/ 	.byte	0x3f
	.zero		1


	//   ....[35]....
        /*0efc*/ 	.word	0x0000eb10
        /*0f00*/ 	.word	0x00000006
        /*0f04*/ 	.word	0x00000000
        /*0f08*/ 	.short	0x010a
        /*0f0a*/ 	.byte	0x3f
	.zero		1


	//   ....[36]....
        /*0f0c*/ 	.word	0x0000eba0
        /*0f10*/ 	.word	0x00000009
        /*0f14*/ 	.word	0x00000000
        /*0f18*/ 	.short	0x010a
        /*0f1a*/ 	.byte	0x3f
	.zero		1


	//   ....[37]....
        /*0f1c*/ 	.word	0x0000ec30
        /*0f20*/ 	.word	0x00000006
        /*0f24*/ 	.word	0x00000000
        /*0f28*/ 	.short	0x010a
        /*0f2a*/ 	.byte	0x3f
	.zero		1


	//   ....[38]....
        /*0f2c*/ 	.word	0x0000ecc0
        /*0f30*/ 	.word	0x00000009
        /*0f34*/ 	.word	0x00000000
        /*0f38*/ 	.short	0x010a
        /*0f3a*/ 	.byte	0x3f
	.zero		1


	//   ....[39]....
        /*0f3c*/ 	.word	0x0000ed50
        /*0f40*/ 	.word	0x00000006
        /*0f44*/ 	.word	0x00000000
        /*0f48*/ 	.short	0x010a
        /*0f4a*/ 	.byte	0x3f
	.zero		1


	//   ....[40]....
        /*0f4c*/ 	.word	0x0000ede0
        /*0f50*/ 	.word	0x00000009
        /*0f54*/ 	.word	0x00000000
        /*0f58*/ 	.short	0x010a
        /*0f5a*/ 	.byte	0x3f
	.zero		1


	//   ....[41]....
        /*0f5c*/ 	.word	0x0000ee70
        /*0f60*/ 	.word	0x00000006
        /*0f64*/ 	.word	0x00000000
        /*0f68*/ 	.short	0x010a
        /*0f6a*/ 	.byte	0x3f
	.zero		1


	//   ....[42]....
        /*0f6c*/ 	.word	0x0000ef00
        /*0f70*/ 	.word	0x00000003
        /*0f74*/ 	.word	0x00000000
        /*0f78*/ 	.short	0x010a
        /*0f7a*/ 	.byte	0x3f
	.zero		1


	//   ....[43]....
        /*0f7c*/ 	.word	0x0000ef70
        /*0f80*/ 	.word	0x00000099
        /*0f84*/ 	.word	0x00000000
        /*0f88*/ 	.short	0x010a
        /*0f8a*/ 	.byte	0x3f
	.zero		1


	//   ....[44]....
        /*0f8c*/ 	.word	0x0000f040
        /*0f90*/ 	.word	0x0000000d
        /*0f94*/ 	.word	0x00000060
        /*0f98*/ 	.short	0x010a
        /*0f9a*/ 	.byte	0x3f
	.zero		1


	//   ....[45]....
        /*0f9c*/ 	.word	0x0000f120
        /*0fa0*/ 	.word	0x00000007
        /*0fa4*/ 	.word	0x00000000
        /*0fa8*/ 	.short	0x010a
        /*0faa*/ 	.byte	0x3f
	.zero		1


	//   ....[46]....
        /*0fac*/ 	.word	0x0000f170
        /*0fb0*/ 	.word	0x00000009
        /*0fb4*/ 	.word	0x00000000
        /*0fb8*/ 	.short	0x010a
        /*0fba*/ 	.byte	0x3f
	.zero		1


	//   ....[47]....
        /*0fbc*/ 	.word	0x0000f1c0
        /*0fc0*/ 	.word	0x00000006
        /*0fc4*/ 	.word	0x00000000
        /*0fc8*/ 	.short	0x010a
        /*0fca*/ 	.byte	0x3f
	.zero		1


	//   ....[48]....
        /*0fcc*/ 	.word	0x0000f210
        /*0fd0*/ 	.word	0x00000009
        /*0fd4*/ 	.word	0x00000000
        /*0fd8*/ 	.short	0x010a
        /*0fda*/ 	.byte	0x3f
	.zero		1


	//   ....[49]....
        /*0fdc*/ 	.word	0x0000f260
        /*0fe0*/ 	.word	0x00000006
        /*0fe4*/ 	.word	0x00000000
        /*0fe8*/ 	.short	0x010a
        /*0fea*/ 	.byte	0x3f
	.zero		1


	//   ....[50]....
        /*0fec*/ 	.word	0x0000f2b0
        /*0ff0*/ 	.word	0x00000009
        /*0ff4*/ 	.word	0x00000000
        /*0ff8*/ 	.short	0x010a
        /*0ffa*/ 	.byte	0x3f
	.zero		1


	//   ....[51]....
        /*0ffc*/ 	.word	0x0000f300
        /*1000*/ 	.word	0x00000006
        /*1004*/ 	.word	0x00000000
        /*1008*/ 	.short	0x010a
        /*100a*/ 	.byte	0x3f
	.zero		1


	//   ....[52]....
        /*100c*/ 	.word	0x0000f350
        /*1010*/ 	.word	0x00000009
        /*1014*/ 	.word	0x00000000
        /*1018*/ 	.short	0x010a
        /*101a*/ 	.byte	0x3f
	.zero		1


	//   ....[53]....
        /*101c*/ 	.word	0x0000f3a0
        /*1020*/ 	.word	0x00000006
        /*1024*/ 	.word	0x00000000
        /*1028*/ 	.short	0x010a
        /*102a*/ 	.byte	0x3f
	.zero		1


	//   ....[54]....
        /*102c*/ 	.word	0x0000f3f0
        /*1030*/ 	.word	0x00000009
        /*1034*/ 	.word	0x00000000
        /*1038*/ 	.short	0x010a
        /*103a*/ 	.byte	0x3f
	.zero		1


	//   ....[55]....
        /*103c*/ 	.word	0x0000f440
        /*1040*/ 	.word	0x00000006
        /*1044*/ 	.word	0x00000000
        /*1048*/ 	.short	0x010a
        /*104a*/ 	.byte	0x3f
	.zero		1


	//----- nvinfo : EIATTR_NUM_MBARRIERS
	.align		4
.L_30:
        /*104c*/ 	.byte	0x03, 0x38
        /*104e*/ 	.short	0x001a


	//----- nvinfo : EIATTR_EXIT_INSTR_OFFSETS
	.align		4
        /*1050*/ 	.byte	0x04, 0x1c
        /*1052*/ 	.short	(.L_32 - .L_31)


	//   ....[0]....
.L_31:
        /*1054*/ 	.word	0x000007a0


	//   ....[1]....
        /*1058*/ 	.word	0x000010f0


	//   ....[2]....
        /*105c*/ 	.word	0x0000d330


	//   ....[3]....
        /*1060*/ 	.word	0x0000d980


	//   ....[4]....
        /*1064*/ 	.word	0x0000ef50


	//----- nvinfo : EIATTR_MAX_THREADS
	.align		4
.L_32:
        /*1068*/ 	.byte	0x04, 0x05
        /*106a*/ 	.short	(.L_34 - .L_33)
.L_33:
        /*106c*/ 	.word	0x00000180
        /*1070*/ 	.word	0x00000001
        /*1074*/ 	.word	0x00000001


	//----- nvinfo : EIATTR_CRS_STACK_SIZE
	.align		4
.L_34:
        /*1078*/ 	.byte	0x04, 0x1e
        /*107a*/ 	.short	(.L_36 - .L_35)
.L_35:
        /*107c*/ 	.word	0x00000000


	//----- nvinfo : EIATTR_CBANK_PARAM_SIZE
	.align		4
.L_36:
        /*1080*/ 	.byte	0x03, 0x19
        /*1082*/ 	.short	0x0570


	//----- nvinfo : EIATTR_PARAM_CBANK
	.align		4
        /*1084*/ 	.byte	0x04, 0x0a
        /*1086*/ 	.short	(.L_38 - .L_37)
	.align		4
.L_37:
        /*1088*/ 	.word	index@(.nv.constant0._ZN7cutlass13device_kernelINS_4gemm6kernel13GemmUniversalIN4cute5tupleIJiiiiEEENS1_10collective13CollectiveMmaINS1_43MainloopSm90TmaGmmaWarpSpecializedSparseFP8ILi12ENS5_IJNS4_1CILi1EEESB_SB_EEENS1_35KernelTmaWarpSpecializedCooperativeEEENS5_IJNSA_ILi256EEENSA_ILi128EEENSA_ILi64EEEEEENS_12float_e4m3_tENS5_IJNS4_6LayoutINS5_IJiNS5_IJNSA_ILi2EEEiEEEiEEENS5_IJlNS5_IJSB_SL_EEElEEEEENSK_INS5_IJNS5_IJSH_iEEESR_iEEENS5_IJNS5_IJSH_NSA_ILi4096EEEEEENS5_IJSB_lEEElEEEEEEEESJ_NS5_IJlSB_lEEENS4_8TiledMMAINS4_8MMA_AtomIJNS4_4SM904GMMA6SPARSE32GMMA_64x128x64_F32E4M3E4M3_SS_TNILNS13_7ScaleInE1ELS16_1ELNS13_9SparseSelE0EEEEEENSK_INS5_IJSL_SB_SB_EEENS5_IJSB_NSA_ILi0EEES1B_EEEEENS5_IJNS4_10UnderscoreES1E_S1E_EEEEENS4_13SM90_TMA_LOADENS4_14ComposedLayoutINS4_7SwizzleILi1ELi4ELi3EEENS4_25smem_sparse_ptr_flag_bitsILi2ELi8EEENSK_INS5_IJNS5_IJSB_NSA_ILi8EEEEEENS5_IJSL_NSA_ILi32EEEEEEEEENS5_IJNS5_IJS1B_SH_EEESO_EEEEEEEvNS4_8identityES1H_NS1I_INS1J_ILi2ELi4ELi3EEENS4_18smem_ptr_flag_bitsILi8EEENSK_INS5_IJS1N_SH_EEENS5_IJSH_SB_EEEEEEEvS1W_EENS_8epilogue10collective6detail29Sm90TmaWarpSpecializedAdapterINS26_15DefaultEpilogueIfNS5_IJSB_llEEES2A_NS25_6thread17LinearCombinationIfLi1EffLNS2B_9ScaleType4KindE0ELNS_15FloatRoundStyleE2EfEENS1_15EpilogueDefaultEEEEEvvEEEEvNT_6ParamsE)
        /*108c*/ 	.short	0x0210
        /*108e*/ 	.short	0x0570


	//----- nvinfo : EIATTR_SW_WAR
	.align		4
.L_38:
        /*1090*/ 	.byte	0x04, 0x36
        /*1092*/ 	.short	(.L_40 - .L_39)
.L_39:
        /*1094*/ 	.word	0x00000008
.L_40:


//--------------------- .nv.callgraph             --------------------------
	.section	.nv.callgraph,"",@"SHT_CUDA_CALLGRAPH"
	.align	4
	.sectionentsize	8
	.align		4
        /*0000*/ 	.word	0x00000000
	.align		4
        /*0004*/ 	.word	0xffffffff
	.align		4
        /*0008*/ 	.word	0x00000000
	.align		4
        /*000c*/ 	.word	0xfffffffe
	.align		4
        /*0010*/ 	.word	0x00000000
	.align		4
        /*0014*/ 	.word	0xfffffffd
	.align		4
        /*0018*/ 	.word	0x00000000
	.align		4
        /*001c*/ 	.word	0xfffffffc


//--------------------- .nv.constant4             --------------------------
	.section	.nv.constant4,"a",@progbits
	.align	8
	.align		8
.nv.constant4:
        /*0000*/ 	.dword	_ZN39_INTERNAL_80a02d32_4_k_cu_0c6d99dc_37744cuda3std3__45__cpo5beginE
	.align		8
        /*0008*/ 	.dword	_ZN39_INTERNAL_80a02d32_4_k_cu_0c6d99dc_37744cuda3std3__45__cpo3endE
	.align		8
        /*0010*/ 	.dword	_ZN39_INTERNAL_80a02d32_4_k_cu_0c6d99dc_37744cuda3std3__45__cpo6cbeginE
	.align		8
        /*0018*/ 	.dword	_ZN39_INTERNAL_80a02d32_4_k_cu_0c6d99dc_37744cuda3std3__45__cpo4cendE
	.align		8
        /*0020*/ 	.dword	_ZN39_INTERNAL_80a02d32_4_k_cu_0c6d99dc_37744cuda3std3__441_GLOBAL__N__80a02d32_4_k_cu_0c6d99dc_37746ignoreE
	.align		8
        /*0028*/ 	.dword	_ZN39_INTERNAL_80a02d32_4_k_cu_0c6d99dc_37744cuda3std3__419piecewise_constructE
	.align		8
        /*0030*/ 	.dword	_ZN39_INTERNAL_80a02d32_4_k_cu_0c6d99dc_37744cuda3std3__48in_placeE
	.align		8
        /*0038*/ 	.dword	_ZN39_INTERNAL_80a02d32_4_k_cu_0c6d99dc_37744cuda3std6ranges3__45__cpo4swapE
	.align		8
        /*0040*/ 	.dword	_ZN39_INTERNAL_80a02d32_4_k_cu_0c6d99dc_37744cuda3std6ranges3__45__cpo9iter_moveE
	.align		8
        /*0048*/ 	.dword	_ZN39_INTERNAL_80a02d32_4_k_cu_0c6d99dc_37744cute7productE
	.align		8
        /*0050*/ 	.dword	_ZN39_INTERNAL_80a02d32_4_k_cu_0c6d99dc_37744cute1_E


//--------------------- .text._ZN7cutlass13device_kernelINS_4gemm6kernel13GemmUniversalIN4cute5tupleIJiiiiEEENS1_10collective13CollectiveMmaINS1_43MainloopSm90TmaGmmaWarpSpecializedSparseFP8ILi12ENS5_IJNS4_1CILi1EEESB_SB_EEENS1_35KernelTmaWarpSpecializedCooperativeEEENS5_IJNSA_ILi256EEENSA_ILi128EEENSA_ILi64EEEEEENS_12float_e4m3_tENS5_IJNS4_6LayoutINS5_IJiNS5_IJNSA_ILi2EEEiEEEiEEENS5_IJlNS5_IJSB_SL_EEElEEEEENSK_INS5_IJNS5_IJSH_iEEESR_iEEENS5_IJNS5_IJSH_NSA_ILi4096EEEEEENS5_IJSB_lEEElEEEEEEEESJ_NS5_IJlSB_lEEENS4_8TiledMMAINS4_8MMA_AtomIJNS4_4SM904GMMA6SPARSE32GMMA_64x128x64_F32E4M3E4M3_SS_TNILNS13_7ScaleInE1ELS16_1ELNS13_9SparseSelE0EEEEEENSK_INS5_IJSL_SB_SB_EEENS5_IJSB_NSA_ILi0EEES1B_EEEEENS5_IJNS4_10UnderscoreES1E_S1E_EEEEENS4_13SM90_TMA_LOADENS4_14ComposedLayoutINS4_7SwizzleILi1ELi4ELi3EEENS4_25smem_sparse_ptr_flag_bitsILi2ELi8EEENSK_INS5_IJNS5_IJSB_NSA_ILi8EEEEEENS5_IJSL_NSA_ILi32EEEEEEEEENS5_IJNS5_IJS1B_SH_EEESO_EEEEEEEvNS4_8identityES1H_NS1I_INS1J_ILi2ELi4ELi3EEENS4_18smem_ptr_flag_bitsILi8EEENSK_INS5_IJS1N_SH_EEENS5_IJSH_SB_EEEEEEEvS1W_EENS_8epilogue10collective6detail29Sm90TmaWarpSpecializedAdapterINS26_15DefaultEpilogueIfNS5_IJSB_llEEES2A_NS25_6thread17LinearCombinationIfLi1EffLNS2B_9ScaleType4KindE0ELNS_15FloatRoundStyleE2EfEENS1_15EpilogueDefaultEEEEEvvEEEEvNT_6ParamsE --------------------------
	.section	.text._ZN7cutlass13device_kernelINS_4gemm6kernel13GemmUniversalIN4cute5tupleIJiiiiEEENS1_10collective13CollectiveMmaINS1_43MainloopSm90TmaGmmaWarpSpecializedSparseFP8ILi12ENS5_IJNS4_1CILi1EEESB_SB_EEENS1_35KernelTmaWarpSpecializedCooperativeEEENS5_IJNSA_ILi256EEENSA_ILi128EEENSA_ILi64EEEEEENS_12float_e4m3_tENS5_IJNS4_6LayoutINS5_IJiNS5_IJNSA_ILi2EEEiEEEiEEENS5_IJlNS5_IJSB_SL_EEElEEEEENSK_INS5_IJNS5_IJSH_iEEESR_iEEENS5_IJNS5_IJSH_NSA_ILi4096EEEEEENS5_IJSB_lEEElEEEEEEEESJ_NS5_IJlSB_lEEENS4_8TiledMMAINS4_8MMA_AtomIJNS4_4SM904GMMA6SPARSE32GMMA_64x128x64_F32E4M3E4M3_SS_TNILNS13_7ScaleInE1ELS16_1ELNS13_9SparseSelE0EEEEEENSK_INS5_IJSL_SB_SB_EEENS5_IJSB_NSA_ILi0EEES1B_EEEEENS5_IJNS4_10UnderscoreES1E_S1E_EEEEENS4_13SM90_TMA_LOADENS4_14ComposedLayoutINS4_7SwizzleILi1ELi4ELi3EEENS4_25smem_sparse_ptr_flag_bitsILi2ELi8EEENSK_INS5_IJNS5_IJSB_NSA_ILi8EEEEEENS5_IJSL_NSA_ILi32EEEEEEEEENS5_IJNS5_IJS1B_SH_EEESO_EEEEEEEvNS4_8identityES1H_NS1I_INS1J_ILi2ELi4ELi3EEENS4_18smem_ptr_flag_bitsILi8EEENSK_INS5_IJS1N_SH_EEENS5_IJSH_SB_EEEEEEEvS1W_EENS_8epilogue10collective6detail29Sm90TmaWarpSpecializedAdapterINS26_15DefaultEpilogueIfNS5_IJSB_llEEES2A_NS25_6thread17LinearCombinationIfLi1EffLNS2B_9ScaleType4KindE0ELNS_15FloatRoundStyleE2EfEENS1_15EpilogueDefaultEEEEEvvEEEEvNT_6ParamsE,"ax",@progbits
	.align	128
.text._ZN7cutlass13device_kernelINS_4gemm6kernel13GemmUniversalIN4cute5tupleIJiiiiEEENS1_10collective13CollectiveMmaINS1_43MainloopSm90TmaGmmaWarpSpecializedSparseFP8ILi12ENS5_IJNS4_1CILi1EEESB_SB_EEENS1_35KernelTmaWarpSpecializedCooperativeEEENS5_IJNSA_ILi256EEENSA_ILi128EEENSA_ILi64EEEEEENS_12float_e4m3_tENS5_IJNS4_6LayoutINS5_IJiNS5_IJNSA_ILi2EEEiEEEiEEENS5_IJlNS5_IJSB_SL_EEElEEEEENSK_INS5_IJNS5_IJSH_iEEESR_iEEENS5_IJNS5_IJSH_NSA_ILi4096EEEEEENS5_IJSB_lEEElEEEEEEEESJ_NS5_IJlSB_lEEENS4_8TiledMMAINS4_8MMA_AtomIJNS4_4SM904GMMA6SPARSE32GMMA_64x128x64_F32E4M3E4M3_SS_TNILNS13_7ScaleInE1ELS16_1ELNS13_9SparseSelE0EEEEEENSK_INS5_IJSL_SB_SB_EEENS5_IJSB_NSA_ILi0EEES1B_EEEEENS5_IJNS4_10UnderscoreES1E_S1E_EEEEENS4_13SM90_TMA_LOADENS4_14ComposedLayoutINS4_7SwizzleILi1ELi4ELi3EEENS4_25smem_sparse_ptr_flag_bitsILi2ELi8EEENSK_INS5_IJNS5_IJSB_NSA_ILi8EEEEEENS5_IJSL_NSA_ILi32EEEEEEEEENS5_IJNS5_IJS1B_SH_EEESO_EEEEEEEvNS4_8identityES1H_NS1I_INS1J_ILi2ELi4ELi3EEENS4_18smem_ptr_flag_bitsILi8EEENSK_INS5_IJS1N_SH_EEENS5_IJSH_SB_EEEEEEEvS1W_EENS_8epilogue10collective6detail29Sm90TmaWarpSpecializedAdapterINS26_15DefaultEpilogueIfNS5_IJSB_llEEES2A_NS25_6thread17LinearCombinationIfLi1EffLNS2B_9ScaleType4KindE0ELNS_15FloatRoundStyleE2EfEENS1_15EpilogueDefaultEEEEEvvEEEEvNT_6ParamsE:
        .type           _ZN7cutlass13device_kernelINS_4gemm6kernel13GemmUniversalIN4cute5tupleIJiiiiEEENS1_10collective13CollectiveMmaINS1_43MainloopSm90TmaGmmaWarpSpecializedSparseFP8ILi12ENS5_IJNS4_1CILi1EEESB_SB_EEENS1_35KernelTmaWarpSpecializedCooperativeEEENS5_IJNSA_ILi256EEENSA_ILi128EEENSA_ILi64EEEEEENS_12float_e4m3_tENS5_IJNS4_6LayoutINS5_IJiNS5_IJNSA_ILi2EEEiEEEiEEENS5_IJlNS5_IJSB_SL_EEElEEEEENSK_INS5_IJNS5_IJSH_iEEESR_iEEENS5_IJNS5_IJSH_NSA_ILi4096EEEEEENS5_IJSB_lEEElEEEEEEEESJ_NS5_IJlSB_lEEENS4_8TiledMMAINS4_8MMA_AtomIJNS4_4SM904GMMA6SPARSE32GMMA_64x128x64_F32E4M3E4M3_SS_TNILNS13_7ScaleInE1ELS16_1ELNS13_9SparseSelE0EEEEEENSK_INS5_IJSL_SB_SB_EEENS5_IJSB_NSA_ILi0EEES1B_EEEEENS5_IJNS4_10UnderscoreES1E_S1E_EEEEENS4_13SM90_TMA_LOADENS4_14ComposedLayoutINS4_7SwizzleILi1ELi4ELi3EEENS4_25smem_sparse_ptr_flag_bitsILi2ELi8EEENSK_INS5_IJNS5_IJSB_NSA_ILi8EEEEEENS5_IJSL_NSA_ILi32EEEEEEEEENS5_IJNS5_IJS1B_SH_EEESO_EEEEEEEvNS4_8identityES1H_NS1I_INS1J_ILi2ELi4ELi3EEENS4_18smem_ptr_flag_bitsILi8EEENSK_INS5_IJS1N_SH_EEENS5_IJSH_SB_EEEEEEEvS1W_EENS_8epilogue10collective6detail29Sm90TmaWarpSpecializedAdapterINS26_15DefaultEpilogueIfNS5_IJSB_llEEES2A_NS25_6thread17LinearCombinationIfLi1EffLNS2B_9ScaleType4KindE0ELNS_15FloatRoundStyleE2EfEENS1_15EpilogueDefaultEEEEEvvEEEEvNT_6ParamsE,@function
        .size           _ZN7cutlass13device_kernelINS_4gemm6kernel13GemmUniversalIN4cute5tupleIJiiiiEEENS1_10collective13CollectiveMmaINS1_43MainloopSm90TmaGmmaWarpSpecializedSparseFP8ILi12ENS5_IJNS4_1CILi1EEESB_SB_EEENS1_35KernelTmaWarpSpecializedCooperativeEEENS5_IJNSA_ILi256EEENSA_ILi128EEENSA_ILi64EEEEEENS_12float_e4m3_tENS5_IJNS4_6LayoutINS5_IJiNS5_IJNSA_ILi2EEEiEEEiEEENS5_IJlNS5_IJSB_SL_EEElEEEEENSK_INS5_IJNS5_IJSH_iEEESR_iEEENS5_IJNS5_IJSH_NSA_ILi4096EEEEEENS5_IJSB_lEEElEEEEEEEESJ_NS5_IJlSB_lEEENS4_8TiledMMAINS4_8MMA_AtomIJNS4_4SM904GMMA6SPARSE32GMMA_64x128x64_F32E4M3E4M3_SS_TNILNS13_7ScaleInE1ELS16_1ELNS13_9SparseSelE0EEEEEENSK_INS5_IJSL_SB_SB_EEENS5_IJSB_NSA_ILi0EEES1B_EEEEENS5_IJNS4_10UnderscoreES1E_S1E_EEEEENS4_13SM90_TMA_LOADENS4_14ComposedLayoutINS4_7SwizzleILi1ELi4ELi3EEENS4_25smem_sparse_ptr_flag_bitsILi2ELi8EEENSK_INS5_IJNS5_IJSB_NSA_ILi8EEEEEENS5_IJSL_NSA_ILi32EEEEEEEEENS5_IJNS5_IJS1B_SH_EEESO_EEEEEEEvNS4_8identityES1H_NS1I_INS1J_ILi2ELi4ELi3EEENS4_18smem_ptr_flag_bitsILi8EEENSK_INS5_IJS1N_SH_EEENS5_IJSH_SB_EEEEEEEvS1W_EENS_8epilogue10collective6detail29Sm90TmaWarpSpecializedAdapterINS26_15DefaultEpilogueIfNS5_IJSB_llEEES2A_NS25_6thread17LinearCombinationIfLi1EffLNS2B_9ScaleType4KindE0ELNS_15FloatRoundStyleE2EfEENS1_15EpilogueDefaultEEEEEvvEEEEvNT_6ParamsE,(.L_x_332 - _ZN7cutlass13device_kernelINS_4gemm6kernel13GemmUniversalIN4cute5tupleIJiiiiEEENS1_10collective13CollectiveMmaINS1_43MainloopSm90TmaGmmaWarpSpecializedSparseFP8ILi12ENS5_IJNS4_1CILi1EEESB_SB_EEENS1_35KernelTmaWarpSpecializedCooperativeEEENS5_IJNSA_ILi256EEENSA_ILi128EEENSA_ILi64EEEEEENS_12float_e4m3_tENS5_IJNS4_6LayoutINS5_IJiNS5_IJNSA_ILi2EEEiEEEiEEENS5_IJlNS5_IJSB_SL_EEElEEEEENSK_INS5_IJNS5_IJSH_iEEESR_iEEENS5_IJNS5_IJSH_NSA_ILi4096EEEEEENS5_IJSB_lEEElEEEEEEEESJ_NS5_IJlSB_lEEENS4_8TiledMMAINS4_8MMA_AtomIJNS4_4SM904GMMA6SPARSE32GMMA_64x128x64_F32E4M3E4M3_SS_TNILNS13_7ScaleInE1ELS16_1ELNS13_9SparseSelE0EEEEEENSK_INS5_IJSL_SB_SB_EEENS5_IJSB_NSA_ILi0EEES1B_EEEEENS5_IJNS4_10UnderscoreES1E_S1E_EEEEENS4_13SM90_TMA_LOADENS4_14ComposedLayoutINS4_7SwizzleILi1ELi4ELi3EEENS4_25smem_sparse_ptr_flag_bitsILi2ELi8EEENSK_INS5_IJNS5_IJSB_NSA_ILi8EEEEEENS5_IJSL_NSA_ILi32EEEEEEEEENS5_IJNS5_IJS1B_SH_EEESO_EEEEEEEvNS4_8identityES1H_NS1I_INS1J_ILi2ELi4ELi3EEENS4_18smem_ptr_flag_bitsILi8EEENSK_INS5_IJS1N_SH_EEENS5_IJSH_SB_EEEEEEEvS1W_EENS_8epilogue10collective6detail29Sm90TmaWarpSpecializedAdapterINS26_15DefaultEpilogueIfNS5_IJSB_llEEES2A_NS25_6thread17LinearCombinationIfLi1EffLNS2B_9ScaleType4KindE0ELNS_15FloatRoundStyleE2EfEENS1_15EpilogueDefaultEEEEEvvEEEEvNT_6ParamsE)
        .other          _ZN7cutlass13device_kernelINS_4gemm6kernel13GemmUniversalIN4cute5tupleIJiiiiEEENS1_10collective13CollectiveMmaINS1_43MainloopSm90TmaGmmaWarpSpecializedSparseFP8ILi12ENS5_IJNS4_1CILi1EEESB_SB_EEENS1_35KernelTmaWarpSpecializedCooperativeEEENS5_IJNSA_ILi256EEENSA_ILi128EEENSA_ILi64EEEEEENS_12float_e4m3_tENS5_IJNS4_6LayoutINS5_IJiNS5_IJNSA_ILi2EEEiEEEiEEENS5_IJlNS5_IJSB_SL_EEElEEEEENSK_INS5_IJNS5_IJSH_iEEESR_iEEENS5_IJNS5_IJSH_NSA_ILi4096EEEEEENS5_IJSB_lEEElEEEEEEEESJ_NS5_IJlSB_lEEENS4_8TiledMMAINS4_8MMA_AtomIJNS4_4SM904GMMA6SPARSE32GMMA_64x128x64_F32E4M3E4M3_SS_TNILNS13_7ScaleInE1ELS16_1ELNS13_9SparseSelE0EEEEEENSK_INS5_IJSL_SB_SB_EEENS5_IJSB_NSA_ILi0EEES1B_EEEEENS5_IJNS4_10UnderscoreES1E_S1E_EEEEENS4_13SM90_TMA_LOADENS4_14ComposedLayoutINS4_7SwizzleILi1ELi4ELi3EEENS4_25smem_sparse_ptr_flag_bitsILi2ELi8EEENSK_INS5_IJNS5_IJSB_NSA_ILi8EEEEEENS5_IJSL_NSA_ILi32EEEEEEEEENS5_IJNS5_IJS1B_SH_EEESO_EEEEEEEvNS4_8identityES1H_NS1I_INS1J_ILi2ELi4ELi3EEENS4_18smem_ptr_flag_bitsILi8EEENSK_INS5_IJS1N_SH_EEENS5_IJSH_SB_EEEEEEEvS1W_EENS_8epilogue10collective6detail29Sm90TmaWarpSpecializedAdapterINS26_15DefaultEpilogueIfNS5_IJSB_llEEES2A_NS25_6thread17LinearCombinationIfLi1EffLNS2B_9ScaleType4KindE0ELNS_15FloatRoundStyleE2EfEENS1_15EpilogueDefaultEEEEEvvEEEEvNT_6ParamsE,@"STO_CUDA_ENTRY STV_DEFAULT"
_ZN7cutlass13device_kernelINS_4gemm6kernel13GemmUniversalIN4cute5tupleIJiiiiEEENS1_10collective13CollectiveMmaINS1_43MainloopSm90TmaGmmaWarpSpecializedSparseFP8ILi12ENS5_IJNS4_1CILi1EEESB_SB_EEENS1_35KernelTmaWarpSpecializedCooperativeEEENS5_IJNSA_ILi256EEENSA_ILi128EEENSA_ILi64EEEEEENS_12float_e4m3_tENS5_IJNS4_6LayoutINS5_IJiNS5_IJNSA_ILi2EEEiEEEiEEENS5_IJlNS5_IJSB_SL_EEElEEEEENSK_INS5_IJNS5_IJSH_iEEESR_iEEENS5_IJNS5_IJSH_NSA_ILi4096EEEEEENS5_IJSB_lEEElEEEEEEEESJ_NS5_IJlSB_lEEENS4_8TiledMMAINS4_8MMA_AtomIJNS4_4SM904GMMA6SPARSE32GMMA_64x128x64_F32E4M3E4M3_SS_TNILNS13_7ScaleInE1ELS16_1ELNS13_9SparseSelE0EEEEEENSK_INS5_IJSL_SB_SB_EEENS5_IJSB_NSA_ILi0EEES1B_EEEEENS5_IJNS4_10UnderscoreES1E_S1E_EEEEENS4_13SM90_TMA_LOADENS4_14ComposedLayoutINS4_7SwizzleILi1ELi4ELi3EEENS4_25smem_sparse_ptr_flag_bitsILi2ELi8EEENSK_INS5_IJNS5_IJSB_NSA_ILi8EEEEEENS5_IJSL_NSA_ILi32EEEEEEEEENS5_IJNS5_IJS1B_SH_EEESO_EEEEEEEvNS4_8identityES1H_NS1I_INS1J_ILi2ELi4ELi3EEENS4_18smem_ptr_flag_bitsILi8EEENSK_INS5_IJS1N_SH_EEENS5_IJSH_SB_EEEEEEEvS1W_EENS_8epilogue10collective6detail29Sm90TmaWarpSpecializedAdapterINS26_15DefaultEpilogueIfNS5_IJSB_llEEES2A_NS25_6thread17LinearCombinationIfLi1EffLNS2B_9ScaleType4KindE0ELNS_15FloatRoundStyleE2EfEENS1_15EpilogueDefaultEEEEEvvEEEEvNT_6ParamsE:
[----:B------:R-:W0:Y:S02]  /*0000*/  LDC R1, c[0x0][0x28] ;  /* 0x00000a00ff017b82 */ /* 0x000e240000000800 */
[----:B0-----:R-:W-:Y:S01]  /*0010*/  VIADD R1, R1, 0xffffff08 ;  /* 0xffffff0801017836 */ /* 0x001fe20000000000 */
[----:B------:R-:W0:Y:S01]  /*0020*/  S2R R2, SR_TID.X ;  /* 0x0000000000027919 */ /* 0x000e220000002100 */
[----:B------:R-:W-:Y:S01]  /*0030*/  ELECT P0, URZ, PT ;  /* 0x00000000003f782f */ /* 0x000fe20003800000 */
[----:B------:R-:W-:Y:S01]  /*0040*/  BSSY B0, `(.L_x_0) ;  /* 0x0000018000007945 */ /* 0x000fe20003800000 */
[--C-:B0-----:R-:W-:Y:S02]  /*0050*/  SHF.R.U32.HI R0, RZ, 0x5, R2.reuse ;  /* 0x00000005ff007819 */ /* 0x101fe40000011602 */
[----:B------:R-:W-:-:S03]  /*0060*/  SHF.R.U32.HI R2, RZ, 0x7, R2 ;  /* 0x00000007ff027819 */ /* 0x000fc60000011602 */
[----:B------:R-:W0:Y:S04]  /*0070*/  SHFL.IDX PT, R3, R0, RZ, 0x1f ;  /* 0x00001fff00037589 */ /* 0x000e2800000e0000 */
[----:B------:R-:W1:Y:S01]  /*0080*/  SHFL.IDX PT, R2, R2, RZ, 0x1f ;  /* 0x00001fff02027589 */ /* 0x000e6200000e0000 */
[----:B0-----:R-:W-:Y:S02]  /*0090*/  R2UR UR4, R3 ;  /* 0x00000000030472ca */ /* 0x001fe400000e0000 */
[----:B-1----:R-:W-:-:S11]  /*00a0*/  R2UR UR6, R2 ;  /* 0x00000000020672ca */ /* 0x002fd600000e0000 */
[----:B------:R-:W-:Y:S02]  /*00b0*/  USHF.R.S32.HI UR5, URZ, 0x1f, UR4 ;  /* 0x0000001f3f057899 */ /* 0x000fe40008011404 */
[----:B------:R-:W-:Y:S02]  /*00c0*/  ISETP.NE.OR P0, PT, RZ, UR4, !P0 ;  /* 0x00000004ff007c0c */ /* 0x000fe4000c705670 */
[----:B------:R-:W-:-:S04]  /*00d0*/  ULEA.HI UR5, UR5, UR4, URZ, 0x2 ;  /* 0x0000000405057291 */ /* 0x000fc8000f8f103f */
[----:B------:R-:W-:-:S04]  /*00e0*/  ULOP3.LUT UR5, UR5, 0xfffffffc, URZ, 0xc0, !UPT ;  /* 0xfffffffc05057892 */ /* 0x000fc8000f8ec03f */
[----:B------:R-:W-:-:S03]  /*00f0*/  UIADD3 UR8, UR4, -UR5, URZ ;  /* 0x8000000504087290 */ /* 0x000fc6000fffe03f */
[----:B------:R-:W-:Y:S09]  /*0100*/  @P0 BRA `(.L_x_1) ;  /* 0x00000000002c0947 */ /* 0x000ff20003800000 */
[----:B------:R-:W-:Y:S02]  /*0110*/  ULDC.64 UR4, c[0x0][0x198] ;  /* 0x0000660000047ab9 */ /* 0x000fe40000000a00 */
[----:B------:R-:W-:Y:S02]  /*0120*/  UIADD3 UR10, UP0, UR4, 0xf0, URZ ;  /* 0x000000f0040a7890 */ /* 0x000fe4000ff1e03f */
[----:B------:R-:W-:Y:S02]  /*0130*/  UIADD3 UR12, UP1, UR4, 0x1f0, URZ ;  /* 0x000001f0040c7890 */ /* 0x000fe4000ff3e03f */
[----:B------:R-:W-:Y:S02]  /*0140*/  UIADD3 UR4, UP2, UR4, 0x2f0, URZ ;  /* 0x000002f004047890 */ /* 0x000fe4000ff5e03f */
[----:B------:R-:W-:Y:S02]  /*0150*/  UIADD3.X UR11, URZ, UR5, URZ, UP0, !UPT ;  /* 0x000000053f0b7290 */ /* 0x000fe400087fe43f */
[----:B------:R-:W-:-:S02]  /*0160*/  UIADD3.X UR13, URZ, UR5, URZ, UP1, !UPT ;  /* 0x000000053f0d7290 */ /* 0x000fc40008ffe43f */
[----:B------:R-:W-:-:S05]  /*0170*/  UIADD3.X UR5, URZ, UR5, URZ, UP2, !UPT ;  /* 0x000000053f057290 */ /* 0x000fca00097fe43f */
[----:B------:R0:W-:Y:S02]  /*0180*/  UTMACCTL.PF [UR10] ;  /* 0x000000000a0079b9 */ /* 0x0001e40008040000 */
[----:B------:R0:W-:Y:S02]  /*0190*/  UTMACCTL.PF [UR12] ;  /* 0x000000000c0079b9 */ /* 0x0001e40008040000 */
[----:B------:R0:W-:Y:S02]  /*01a0*/  UTMACCTL.PF [UR4] ;  /* 0x00000000040079b9 */ /* 0x0001e40008040000 */
[----:B0-----:R-:W-:Y:S01]  /*01b0*/  NOP ;  /* 0x0000000000007918 */ /* 0x001fe20000000000 */
.L_x_1:
[----:B------:R-:W-:Y:S05]  /*01c0*/  BSYNC B0 ;  /* 0x0000000000007941 */ /* 0x000fea0003800000 */
.L_x_0:
[----:B------:R-:W0:Y:S01]  /*01d0*/  SHFL.IDX PT, R2, R0, RZ, 0x1f ;  /* 0x00001fff00027589 */ /* 0x000e2200000e0000 */
[----:B------:R-:W-:Y:S01]  /*01e0*/  UISETP.NE.AND UP0, UPT, UR8, 0x3, UPT ;  /* 0x000000030800788c */ /* 0x000fe2000bf05270 */
[----:B------:R-:W-:Y:S01]  /*01f0*/  ISETP.NE.AND P1, PT, RZ, UR6, PT ;  /* 0x00000006ff007c0c */ /* 0x000fe2000bf25270 */
[----:B------:R-:W-:Y:S02]  /*0200*/  UIADD3 UR10, UR6, -0x1, URZ ;  /* 0xffffffff060a7890 */ /* 0x000fe4000fffe03f */
[----:B------:R-:W-:Y:S02]  /*0210*/  UISETP.EQ.OR UP0, UPT, UR8, URZ, !UP0 ;  /* 0x0000003f0800728c */ /* 0x000fe4000c702670 */
[----:B------:R-:W-:Y:S02]  /*0220*/  UISETP.GE.U32.AND UP1, UPT, UR10, 0x2, UPT ;  /* 0x000000020a00788c */ /* 0x000fe4000bf26070 */
[----:B------:R-:W-:-:S04]  /*0230*/  UISETP.EQ.AND UP0, UPT, UR6, URZ, UP0 ;  /* 0x0000003f0600728c */ /* 0x000fc80008702270 */
[----:B------:R-:W-:-:S04]  /*0240*/  USEL UR13, URZ, 0x1, !UP0 ;  /* 0x000000013f0d7887 */ /* 0x000fc8000c000000 */
[----:B------:R-:W-:Y:S01]  /*0250*/  USEL UR13, UR13, 0x2, UP1 ;  /* 0x000000020d0d7887 */ /* 0x000fe20008800000 */
[----:B0-----:R-:W-:-:S13]  /*0260*/  ISETP.NE.AND P0, PT, R2, RZ, PT ;  /* 0x000000ff0200720c */ /* 0x001fda0003f05270 */
[----:B------:R-:W-:Y:S05]  /*0270*/  @P0 BRA `(.L_x_2) ;  /* 0x0000000000a40947 */ /* 0x000fea0003800000 */
[----:B------:R-:W-:Y:S01]  /*0280*/  ELECT P0, URZ, PT ;  /* 0x00000000003f782f */ /* 0x000fe20003800000 */
[----:B------:R-:W-:-:S12]  /*0290*/  BSSY B0, `(.L_x_2) ;  /* 0x0000027000007945 */ /* 0x000fd80003800000 */
[----:B------:R-:W-:Y:S05]  /*02a0*/  @!P0 BRA `(.L_x_3) ;  /* 0x0000000000948947 */ /* 0x000fea0003800000 */
[----:B------:R-:W0:Y:S01]  /*02b0*/  S2UR UR9, SR_CgaCtaId ;  /* 0x00000000000979c3 */ /* 0x000e220000008800 */
[----:B------:R-:W-:Y:S01]  /*02c0*/  UMOV UR4, 0x400 ;  /* 0x0000040000047882 */ /* 0x000fe20000000000 */
[----:B------:R-:W-:Y:S01]  /*02d0*/  UMOV UR5, 0x1 ;  /* 0x0000000100057882 */ /* 0x000fe20000000000 */
[----:B------:R-:W-:Y:S02]  /*02e0*/  UMOV UR6, 0x100 ;  /* 0x0000010000067882 */ /* 0x000fe40000000000 */
[----:B------:R-:W-:-:S04]  /*02f0*/  UIADD3 UR6, -UR6, 0x100000, URZ ;  /* 0x0010000006067890 */ /* 0x000fc8000fffe13f */
[----:B------:R-:W-:Y:S02]  /*0300*/  USHF.L.U32 UR7, UR6, 0xb, URZ ;  /* 0x0000000b06077899 */ /* 0x000fe4000800063f */
[----:B------:R-:W-:Y:S02]  /*0310*/  USHF.L.U32 UR6, UR6, 0x1, URZ ;  /* 0x0000000106067899 */ /* 0x000fe4000800063f */
[----:B0-----:R-:W-:Y:S02]  /*0320*/  ULEA UR9, UR9, UR4, 0x18 ;  /* 0x0000000409097291 */ /* 0x001fe4000f8ec03f */
[----:B------:R-:W-:-:S04]  /*0330*/  UIADD3 UR4, -UR5, 0x100000, URZ ;  /* 0x0010000005047890 */ /* 0x000fc8000fffe13f */
[----:B------:R-:W-:Y:S02]  /*0340*/  USHF.L.U32 UR5, UR4, 0xb, URZ ;  /* 0x0000000b04057899 */ /* 0x000fe4000800063f */
[----:B------:R-:W-:Y:S01]  /*0350*/  USHF.L.U32 UR4, UR4, 0x1, URZ ;  /* 0x0000000104047899 */ /* 0x000fe2000800063f */
[----:B------:R-:W0:Y:S11]  /*0360*/  FENCE.VIEW.ASYNC.S ;  /* 0x00000000000073c6 */ /* 0x000e360000000000 */
[----:B0-----:R0:W1:Y:S01]  /*0370*/  SYNCS.EXCH.64 URZ, [UR9], UR4 ;  /* 0x00000004093f75b2 */ /* 0x0010620008000100 */
[----:B------:R0:W2:Y:S01]  /*0380*/  SYNCS.EXCH.64 URZ, [UR9+0x60], UR6 ;  /* 0x00006006093f75b2 */ /* 0x0000a20008000100 */
[----:B------:R0:W3:Y:S01]  /*0390*/  SYNCS.EXCH.64 URZ, [UR9+0x8], UR4 ;  /* 0x00000804093f75b2 */ /* 0x0000e20008000100 */
[----:B------:R0:W4:Y:S01]  /*03a0*/  SYNCS.EXCH.64 URZ, [UR9+0x68], UR6 ;  /* 0x00006806093f75b2 */ /* 0x0001220008000100 */
[----:B------:R0:W0:Y:S01]  /*03b0*/  SYNCS.EXCH.64 URZ, [UR9+0x10], UR4 ;  /* 0x00001004093f75b2 */ /* 0x0000220008000100 */
        /* <DEDUP_REMOVED lines=19> */
[----:B-1----:R-:W-:Y:S01]  /*04f0*/  NOP ;  /* 0x0000000000007918 */ /* 0x002fe20000000000 */
.L_x_3:
[----:B0-----:R-:W-:Y:S05]  /*0500*/  BSYNC B0 ;  /* 0x0000000000007941 */ /* 0x001fea0003800000 */
.L_x_2:
[----:B------:R-:W0:Y:S01]  /*0510*/  SHFL.IDX PT, R0, R0, RZ, 0x1f ;  /* 0x00001fff00007589 */ /* 0x000e2200000e0000 */
[----:B------:R-:W1:Y:S01]  /*0520*/  LDC R2, c[0x0][0x75c] ;  /* 0x0001d700ff027b82 */ /* 0x000e620000000800 */
[----:B------:R-:W-:Y:S02]  /*0530*/  ELECT P0, URZ, PT ;  /* 0x00000000003f782f */ /* 0x000fe40003800000 */
[----:B------:R-:W-:Y:S01]  /*0540*/  MOV R3, RZ ;  /* 0x000000ff00037202 */ /* 0x000fe20000000f00 */
[----:B------:R-:W-:Y:S01]  /*0550*/  UMOV UR4, 0x20 ;  /* 0x0000002000047882 */ /* 0x000fe20000000000 */
[----:B------:R-:W-:Y:S01]  /*0560*/  NOP ;  /* 0x0000000000007918 */ /* 0x000fe20000000000 */
[----:B------:R-:W-:Y:S01]  /*0570*/  NOP ;  /* 0x0000000000007918 */ /* 0x000fe20000000000 */
[----:B0-----:R-:W-:Y:S02]  /*0580*/  ISETP.NE.OR P0, PT, R0, RZ, !P0 ;  /* 0x000000ff0000720c */ /* 0x001fe40004705670 */
[----:B-1----:R-:W-:Y:S01]  /*0590*/  ISETP.NE.AND P3, PT, R2, 0x1, PT ;  /* 0x000000010200780c */ /* 0x002fe20003f65270 */
[----:B------:R-:W0:Y:S01]  /*05a0*/  S2R R0, SR_CTAID.Y ;  /* 0x0000000000007919 */ /* 0x000e220000002600 */
[----:B------:R-:W1:Y:S09]  /*05b0*/  S2R R2, SR_CTAID.X ;  /* 0x0000000000027919 */ /* 0x000e720000002500 */
[----:B------:R-:W-:Y:S01]  /*05c0*/  VOTEU.ALL UP0, P0 ;  /* 0x00000000003f7886 */ /* 0x000fe20000000000 */
[----:B------:R-:W-:Y:S01]  /*05d0*/  VOTEU.ALL UP1, P0 ;  /* 0x00000000003f7886 */ /* 0x000fe20000020000 */
[----:B------:R-:W1:Y:S01]  /*05e0*/  @P3 LDC R7, c[0x0][0x10] ;  /* 0x00000400ff073b82 */ /* 0x000e620000000800 */
[----:B------:R-:W-:-:S02]  /*05f0*/  @P3 IMAD.MOV.U32 R5, RZ, RZ, RZ ;  /* 0x000000ffff053224 */ /* 0x000fc400078e00ff */
[----:B------:R-:W-:Y:S01]  /*0600*/  @P3 IMAD.MOV.U32 R11, RZ, RZ, RZ ;  /* 0x000000ffff0b3224 */ /* 0x000fe200078e00ff */
[----:B------:R-:W-:Y:S01]  /*0610*/  @!UP0 UMOV UR6, 0x400 ;  /* 0x0000040000068882 */ /* 0x000fe20000000000 */
[----:B------:R-:W-:-:S04]  /*0620*/  @!UP0 UIADD3 UR4, -UR4, 0x100000, URZ ;  /* 0x0010000004048890 */ /* 0x000fc8000fffe13f */
[----:B------:R-:W-:Y:S02]  /*0630*/  @!UP0 USHF.L.U32 UR5, UR4, 0xb, URZ ;  /* 0x0000000b04058899 */ /* 0x000fe4000800063f */
[----:B------:R-:W-:Y:S01]  /*0640*/  @!UP0 USHF.L.U32 UR4, UR4, 0x1, URZ ;  /* 0x0000000104048899 */ /* 0x000fe2000800063f */
[----:B------:R-:W5:Y:S08]  /*0650*/  @!P3 LDC R9, c[0x0][0xc] ;  /* 0x00000300ff09bb82 */ /* 0x000f700000000800 */
[----:B------:R-:W2:Y:S01]  /*0660*/  @!UP0 S2UR UR7, SR_CgaCtaId ;  /* 0x00000000000789c3 */ /* 0x000ea20000008800 */
[----:B0-----:R-:W-:-:S04]  /*0670*/  @P3 IMAD.MOV.U32 R4, RZ, RZ, R0 ;  /* 0x000000ffff043224 */ /* 0x001fc800078e0000 */
[----:B-1----:R-:W-:-:S04]  /*0680*/  @P3 IMAD.WIDE.U32 R6, R2, R7, R4 ;  /* 0x0000000702063225 */ /* 0x002fc800078e0004 */
[----:B------:R-:W-:Y:S02]  /*0690*/  @P3 IMAD.MOV.U32 R16, RZ, RZ, R6 ;  /* 0x000000ffff103224 */ /* 0x000fe400078e0006 */
[----:B------:R-:W-:Y:S02]  /*06a0*/  @P3 IMAD.IADD R17, R7, 0x1, R11 ;  /* 0x0000000107113824 */ /* 0x000fe400078e020b */
[----:B-----5:R-:W-:-:S04]  /*06b0*/  @!P3 IMAD.WIDE.U32 R4, R9, R0, R2 ;  /* 0x000000000904b225 */ /* 0x020fc800078e0002 */
[----:B------:R-:W-:Y:S01]  /*06c0*/  @!P3 IMAD.MOV.U32 R16, RZ, RZ, R4 ;  /* 0x000000ffff10b224 */ /* 0x000fe200078e0004 */
[----:B------:R-:W-:Y:S01]  /*06d0*/  @!P3 MOV R17, R5 ;  /* 0x000000050011b202 */ /* 0x000fe20000000f00 */
[----:B--2---:R-:W-:-:S03]  /*06e0*/  @!UP0 ULEA UR6, UR7, UR6, 0x18 ;  /* 0x0000000607068291 */ /* 0x004fc6000f8ec03f */
[----:B------:R0:W-:Y:S01]  /*06f0*/  STL [R1+0x7c], R16 ;  /* 0x00007c1001007387 */ /* 0x0001e20000100800 */
[----:B------:R-:W-:-:S03]  /*0700*/  VOTEU.ALL UP0, P0 ;  /* 0x00000000003f7886 */ /* 0x000fc60000000000 */
[----:B------:R0:W-:Y:S04]  /*0710*/  STL [R1+0x78], R17 ;  /* 0x0000781101007387 */ /* 0x0001e80000100800 */
[----:B------:R-:W1:Y:S02]  /*0720*/  FENCE.VIEW.ASYNC.S ;  /* 0x00000000000073c6 */ /* 0x000e640000000000 */
[----:B-1----:R0:W3:Y:S01]  /*0730*/  @!UP0 SYNCS.EXCH.64 URZ, [UR6+0xd0], UR4 ;  /* 0x0000d004063f85b2 */ /* 0x0020e20008000100 */
[----:B------:R0:W3:Y:S01]  /*0740*/  @!UP1 SYNCS.EXCH.64 URZ, [UR6+0xd8], UR4 ;  /* 0x0000d804063f95b2 */ /* 0x0000e20008000100 */
[----:B------:R-:W-:Y:S01]  /*0750*/  NOP ;  /* 0x0000000000007918 */ /* 0x000fe20000000000 */
[----:B---34-:R-:W-:Y:S06]  /*0760*/  BAR.SYNC.DEFER_BLOCKING 0x0 ;  /* 0x0000000000007b1d */ /* 0x018fec0000010000 */
[----:B0-----:R-:W-:Y:S05]  /*0770*/  @!P1 BRA `(.L_x_4) ;  /* 0x000000c800f09947 */ /* 0x001fea0003800000 */
[----:B------:R-:W-:-:S06]  /*0780*/  UISETP.GT.U32.AND UP0, UPT, UR10, 0x1, UPT ;  /* 0x000000010a00788c */ /* 0x000fcc000bf04070 */
[----:B------:R-:W-:-:S13]  /*0790*/  PLOP3.LUT P0, PT, PT, PT, UP0, 0x80, 0x0 ;  /* 0x000000000000781c */ /* 0x000fda0003f0f008 */
[----:B------:R-:W-:Y:S05]  /*07a0*/  @P0 EXIT ;  /* 0x000000000000094d */ /* 0x000fea0003800000 */
[----:B------:R-:W-:Y:S01]  /*07b0*/  IMAD.MOV.U32 R6, RZ, RZ, -0x1 ;  /* 0xffffffffff067424 */ /* 0x000fe200078e00ff */
[----:B------:R-:W-:Y:S01]  /*07c0*/  ULDC.64 UR4, c[0x0][0x750] ;  /* 0x0001d40000047ab9 */ /* 0x000fe20000000a00 */
[----:B------:R-:W-:Y:S01]  /*07d0*/  IMAD.MOV.U32 R5, RZ, RZ, -0x1 ;  /* 0xffffffffff057424 */ /* 0x000fe200078e00ff */
[----:B------:R-:W-:Y:S01]  /*07e0*/  ISETP.GE.U32.AND P0, PT, R16, UR4, PT ;  /* 0x0000000410007c0c */ /* 0x000fe2000bf06070 */
[----:B------:R-:W-:Y:S01]  /*07f0*/  UMOV UR23, 0xffffffff ;  /* 0xffffffff00177882 */ /* 0x000fe20000000000 */
[----:B------:R0:W-:Y:S01]  /*0800*/  STL [R1+0x8c], R6 ;  /* 0x00008c0601007387 */ /* 0x0001e20000100800 */
[----:B------:R-:W-:Y:S02]  /*0810*/  PRMT R4, RZ, 0x7610, R4 ;  /* 0x00007610ff047816 */ /* 0x000fe40000000004 */
[----:B------:R-:W-:Y:S01]  /*0820*/  ISETP.GE.U32.AND.EX P0, PT, R17, UR5, PT, P0 ;  /* 0x0000000511007c0c */ /* 0x000fe2000bf06100 */
[----:B------:R0:W-:-:S12]  /*0830*/  STL [R1+0x80], R5 ;  /* 0x0000800501007387 */ /* 0x0001d80000100800 */
[----:B0-----:R-:W-:Y:S05]  /*0840*/  @P0 BRA `(.L_x_5) ;  /* 0x0000000400680947 */ /* 0x001fea0003800000 */
[----:B------:R-:W0:Y:S01]  /*0850*/  LDC.64 R12, c[0x0][0x728] ;  /* 0x0001ca00ff0c7b82 */ /* 0x000e220000000a00 */
[----:B------:R-:W-:Y:S01]  /*0860*/  IMAD.MOV.U32 R4, RZ, RZ, R16 ;  /* 0x000000ffff047224 */ /* 0x000fe200078e0010 */
[----:B------:R-:W-:-:S06]  /*0870*/  MOV R5, R17 ;  /* 0x0000001100057202 */ /* 0x000fcc0000000f00 */
[----:B------:R-:W1:Y:S08]  /*0880*/  LDC R10, c[0x0][0x730] ;  /* 0x0001cc00ff0a7b82 */ /* 0x000e700000000800 */
[----:B------:R-:W2:Y:S01]  /*0890*/  LDC.64 R14, c[0x0][0x720] ;  /* 0x0001c800ff0e7b82 */ /* 0x000ea20000000a00 */
[----:B0-----:R-:W-:-:S04]  /*08a0*/  ISETP.NE.U32.AND P0, PT, R12, RZ, PT ;  /* 0x000000ff0c00720c */ /* 0x001fc80003f05070 */
[----:B------:R-:W-:-:S13]  /*08b0*/  ISETP.NE.AND.EX P0, PT, R13, RZ, PT, P0 ;  /* 0x000000ff0d00720c */ /* 0x000fda0003f05300 */
[----:B-12---:R-:W-:Y:S05]  /*08c0*/  @!P0 BRA `(.L_x_6) ;  /* 0x0000000000288947 */ /* 0x006fea0003800000 */
[----:B------:R-:W0:Y:S02]  /*08d0*/  LDC R9, c[0x0][0x734] ;  /* 0x0001cd00ff097b82 */ /* 0x000e240000000800 */
[----:B0-----:R-:W-:-:S05]  /*08e0*/  IADD3 R9, P0, R16, R9, RZ ;  /* 0x0000000910097210 */ /* 0x001fca0007f1e0ff */
[----:B------:R-:W-:-:S04]  /*08f0*/  IMAD.X R11, RZ, RZ, R17, P0 ;  /* 0x000000ffff0b7224 */ /* 0x000fc800000e0611 */
[----:B------:R-:W-:-:S04]  /*0900*/  IMAD.WIDE.U32 R4, R11, R12, RZ ;  /* 0x0000000c0b047225 */ /* 0x000fc800078e00ff */
[----:B------:R-:W-:-:S04]  /*0910*/  IMAD.WIDE.U32 R6, P0, R9, R13, R4 ;  /* 0x0000000d09067225 */ /* 0x000fc80007800004 */
[----:B------:R-:W-:-:S04]  /*0920*/  IMAD.WIDE.U32 R4, R9, R12, RZ ;  /* 0x0000000c09047225 */ /* 0x000fc800078e00ff */
[----:B------:R-:W-:Y:S01]  /*0930*/  IMAD.X R9, RZ, RZ, RZ, P0 ;  /* 0x000000ffff097224 */ /* 0x000fe200000e06ff */
[----:B------:R-:W-:Y:S01]  /*0940*/  IADD3 RZ, P0, R5, R6, RZ ;  /* 0x0000000605ff7210 */ /* 0x000fe20007f1e0ff */
[----:B------:R-:W-:-:S04]  /*0950*/  IMAD.MOV.U32 R8, RZ, RZ, R7 ;  /* 0x000000ffff087224 */ /* 0x000fc800078e0007 */
[----:B------:R-:W-:-:S08]  /*0960*/  IMAD.WIDE.U32.X R4, R11, R13, R8, P0 ;  /* 0x0000000d0b047225 */ /* 0x000fd000000e0408 */
.L_x_6:
[-CC-:B------:R-:W-:Y:S01]  /*0970*/  SHF.R.U64 R24, R4, R10.reuse, R5.reuse ;  /* 0x0000000a04187219 */ /* 0x180fe20000001205 */
[----:B------:R-:W0:Y:S01]  /*0980*/  LDC R8, c[0x0][0x718] ;  /* 0x0001c600ff087b82 */ /* 0x000e220000000800 */
[----:B------:R-:W-:Y:S01]  /*0990*/  SHF.R.U32.HI R4, RZ, R10, R5 ;  /* 0x0000000aff047219 */ /* 0x000fe20000011605 */
[----:B------:R-:W-:Y:S01]  /*09a0*/  ULDC UR4, c[0x0][0x150] ;  /* 0x0000540000047ab9 */ /* 0x000fe20000000800 */
[----:B------:R-:W-:Y:S01]  /*09b0*/  IADD3 R9, P0, RZ, -R24, RZ ;  /* 0x80000018ff097210 */ /* 0x000fe20007f1e0ff */
[----:B------:R-:W-:Y:S01]  /*09c0*/  IMAD.MOV.U32 R5, RZ, RZ, R17 ;  /* 0x000000ffff057224 */ /* 0x000fe200078e0011 */
[----:B------:R-:W-:Y:S02]  /*09d0*/  I2FP.F32.U32 R3, R2 ;  /* 0x0000000200037245 */ /* 0x000fe40000201000 */
[----:B------:R-:W-:Y:S01]  /*09e0*/  IADD3.X R11, RZ, ~R4, RZ, P0, !PT ;  /* 0x80000004ff0b7210 */ /* 0x000fe200007fe4ff */
[----:B------:R-:W1:Y:S01]  /*09f0*/  LDC.64 R18, c[0x0][0x740] ;  /* 0x0001d000ff127b82 */ /* 0x000e620000000a00 */
[----:B------:R-:W-:-:S02]  /*0a00*/  IMAD.MOV.U32 R4, RZ, RZ, R16 ;  /* 0x000000ffff047224 */ /* 0x000fc400078e0010 */
[----:B------:R-:W-:Y:S01]  /*0a10*/  FMUL R3, R3, UR4 ;  /* 0x0000000403037c20 */ /* 0x000fe20008400000 */
[----:B------:R-:W-:Y:S01]  /*0a20*/  ULDC UR4, c[0x0][0x154] ;  /* 0x0000550000047ab9 */ /* 0x000fe20000000800 */
[-C--:B------:R-:W-:Y:S02]  /*0a30*/  IMAD R6, R11, R14.reuse, RZ ;  /* 0x0000000e0b067224 */ /* 0x080fe400078e02ff */
[C---:B------:R-:W-:Y:S01]  /*0a40*/  IMAD.WIDE.U32 R4, R9.reuse, R14, R4 ;  /* 0x0000000e09047225 */ /* 0x040fe200078e0004 */
[----:B------:R-:W2:Y:S01]  /*0a50*/  LDC R10, c[0x0][0x708] ;  /* 0x0001c200ff0a7b82 */ /* 0x000ea20000000800 */
[----:B------:R-:W3:Y:S02]  /*0a60*/  F2I.U32.TRUNC.NTZ R3, R3 ;  /* 0x0000000300037305 */ /* 0x000ee4000020f000 */
[----:B------:R-:W-:-:S04]  /*0a70*/  IMAD R9, R9, R15, R6 ;  /* 0x0000000f09097224 */ /* 0x000fc800078e0206 */
[----:B------:R-:W-:Y:S01]  /*0a80*/  IMAD.IADD R5, R5, 0x1, R9 ;  /* 0x0000000105057824 */ /* 0x000fe200078e0209 */
[----:B------:R-:W4:Y:S01]  /*0a90*/  LDC R7, c[0x0][0x144] ;  /* 0x00005100ff077b82 */ /* 0x000f220000000800 */
[----:B------:R-:W-:-:S03]  /*0aa0*/  IMAD.MOV.U32 R9, RZ, RZ, 0x1 ;  /* 0x00000001ff097424 */ /* 0x000fc600078e00ff */
[--C-:B0-----:R-:W-:Y:S02]  /*0ab0*/  SHF.R.U64 R12, R4, R8, R5.reuse ;  /* 0x00000008040c7219 */ /* 0x101fe40000001205 */
[----:B------:R-:W-:Y:S02]  /*0ac0*/  I2FP.F32.U32 R4, R0 ;  /* 0x0000000000047245 */ /* 0x000fe40000201000 */
[----:B------:R-:W0:Y:S01]  /*0ad0*/  LDC R14, c[0x0][0x758] ;  /* 0x0001d600ff0e7b82 */ /* 0x000e220000000800 */
[----:B-1----:R-:W-:Y:S02]  /*0ae0*/  ISETP.NE.U32.AND P0, PT, R18, RZ, PT ;  /* 0x000000ff1200720c */ /* 0x002fe40003f05070 */
[----:B------:R-:W-:Y:S01]  /*0af0*/  FMUL R4, R4, UR4 ;  /* 0x0000000404047c20 */ /* 0x000fe20008400000 */
[----:B---3--:R-:W-:Y:S02]  /*0b00*/  IADD3 R6, -R3, RZ, RZ ;  /* 0x000000ff03067210 */ /* 0x008fe40007ffe1ff */
[----:B------:R-:W-:Y:S01]  /*0b10*/  ISETP.NE.AND.EX P0, PT, R19, RZ, PT, P0 ;  /* 0x000000ff1300720c */ /* 0x000fe20003f05300 */
[----:B------:R1:W3:Y:S01]  /*0b20*/  F2I.U32.TRUNC.NTZ R11, R4 ;  /* 0x00000004000b7305 */ /* 0x0002e2000020f000 */
[----:B------:R-:W-:Y:S01]  /*0b30*/  SHF.R.U32.HI R3, RZ, R8, R5 ;  /* 0x00000008ff037219 */ /* 0x000fe20000011605 */
[----:B------:R-:W1:Y:S01]  /*0b40*/  LDC R13, c[0x0][0x148] ;  /* 0x00005200ff0d7b82 */ /* 0x000e620000000800 */
[----:B------:R-:W-:-:S02]  /*0b50*/  IMAD.MOV.U32 R5, RZ, RZ, -0x1 ;  /* 0xffffffffff057424 */ /* 0x000fc400078e00ff */
[-CC-:B--2---:R-:W-:Y:S02]  /*0b60*/  SHF.R.U64 R23, R12, R10.reuse, R3.reuse ;  /* 0x0000000a0c177219 */ /* 0x184fe40000001203 */
[----:B------:R-:W-:-:S03]  /*0b70*/  SHF.R.U32.HI R3, RZ, R10, R3 ;  /* 0x0000000aff037219 */ /* 0x000fc60000011603 */
[----:B------:R-:W2:Y:S01]  /*0b80*/  LDC R17, c[0x0][0x700] ;  /* 0x0001c000ff117b82 */ /* 0x000ea20000000800 */
[----:B----4-:R-:W-:-:S07]  /*0b90*/  IMAD R8, R7, R6, R2 ;  /* 0x0000000607087224 */ /* 0x010fce00078e0202 */
[----:B------:R-:W4:Y:S01]  /*0ba0*/  LDC R16, c[0x0][0x748] ;  /* 0x0001d200ff107b82 */ /* 0x000f220000000800 */
[-C--:B0-----:R-:W-:Y:S02]  /*0bb0*/  SHF.L.U32 R2, R5, R14.reuse, RZ ;  /* 0x0000000e05027219 */ /* 0x081fe400000006ff */
[--C-:B------:R-:W-:Y:S02]  /*0bc0*/  SHF.R.U64 R22, R23, R14, R3.reuse ;  /* 0x0000000e17167219 */ /* 0x100fe40000001203 */
[----:B------:R-:W-:Y:S02]  /*0bd0*/  LOP3.LUT R10, RZ, R2, RZ, 0x33, !PT ;  /* 0x00000002ff0a7212 */ /* 0x000fe400078e33ff */
[-C--:B------:R-:W-:Y:S01]  /*0be0*/  SHF.R.U32.HI R3, RZ, R14.reuse, R3 ;  /* 0x0000000eff037219 */ /* 0x080fe20000011603 */
[----:B------:R-:W0:Y:S01]  /*0bf0*/  LDC R21, c[0x0][0x738] ;  /* 0x0001ce00ff157b82 */ /* 0x000e220000000800 */
[----:B------:R-:W-:Y:S01]  /*0c00*/  SHF.L.U32 R9, R9, R14, RZ ;  /* 0x0000000e09097219 */ /* 0x000fe200000006ff */
[----:B------:R-:W-:-:S06]  /*0c10*/  IMAD.MOV.U32 R2, RZ, RZ, R22 ;  /* 0x000000ffff027224 */ /* 0x000fcc00078e0016 */
[----:B------:R-:W0:Y:S01]  /*0c20*/  LDC R20, c[0x0][0x710] ;  /* 0x0001c400ff147b82 */ /* 0x000e220000000800 */
[----:B-1-3--:R-:W-:Y:S05]  /*0c30*/  @!P0 BRA `(.L_x_7) ;  /* 0x0000000000288947 */ /* 0x00afea0003800000 */
[----:B------:R-:W1:Y:S02]  /*0c40*/  LDC R7, c[0x0][0x74c] ;  /* 0x0001d300ff077b82 */ /* 0x000e640000000800 */
[----:B-1----:R-:W-:-:S04]  /*0c50*/  IADD3 R7, P0, R22, R7, RZ ;  /* 0x0000000716077210 */ /* 0x002fc80007f1e0ff */
[----:B------:R-:W-:-:S05]  /*0c60*/  IADD3.X R15, RZ, R3, RZ, P0, !PT ;  /* 0x00000003ff0f7210 */ /* 0x000fca00007fe4ff */
[----:B------:R-:W-:-:S04]  /*0c70*/  IMAD.WIDE.U32 R2, R15, R18, RZ ;  /* 0x000000120f027225 */ /* 0x000fc800078e00ff */
[----:B------:R-:W-:-:S04]  /*0c80*/  IMAD.WIDE.U32 R4, P0, R7, R19, R2 ;  /* 0x0000001307047225 */ /* 0x000fc80007800002 */
[----:B------:R-:W-:-:S04]  /*0c90*/  IMAD.WIDE.U32 R2, R7, R18, RZ ;  /* 0x0000001207027225 */ /* 0x000fc800078e00ff */
[----:B------:R-:W-:Y:S01]  /*0ca0*/  IMAD.X R7, RZ, RZ, RZ, P0 ;  /* 0x000000ffff077224 */ /* 0x000fe200000e06ff */
[----:B------:R-:W-:Y:S01]  /*0cb0*/  IADD3 RZ, P0, R3, R4, RZ ;  /* 0x0000000403ff7210 */ /* 0x000fe20007f1e0ff */
[----:B------:R-:W-:-:S04]  /*0cc0*/  IMAD.MOV.U32 R6, RZ, RZ, R5 ;  /* 0x000000ffff067224 */ /* 0x000fc800078e0005 */
[----:B------:R-:W-:-:S08]  /*0cd0*/  IMAD.WIDE.U32.X R2, R15, R19, R6, P0 ;  /* 0x000000130f027225 */ /* 0x000fd000000e0406 */
.L_x_7:
[----:B----4-:R-:W-:Y:S01]  /*0ce0*/  SHF.R.U64 R2, R2, R16, R3 ;  /* 0x0000001002027219 */ /* 0x010fe20000001203 */
[----:B------:R-:W-:Y:S01]  /*0cf0*/  IMAD.MOV R11, RZ, RZ, -R11 ;  /* 0x000000ffff0b7224 */ /* 0x000fe200078e0a0b */
[----:B------:R-:W-:Y:S02]  /*0d00*/  LOP3.LUT R10, R23, R10, RZ, 0xc0, !PT ;  /* 0x0000000a170a7212 */ /* 0x000fe400078ec0ff */
[----:B--2---:R-:W-:Y:S01]  /*0d10*/  IADD3 R3, R17, -0x1, RZ ;  /* 0xffffffff11037810 */ /* 0x004fe20007ffe0ff */
[----:B------:R-:W-:Y:S01]  /*0d20*/  IMAD.MOV R4, RZ, RZ, -R2 ;  /* 0x000000ffff047224 */ /* 0x000fe200078e0a02 */
[----:B------:R-:W-:Y:S01]  /*0d30*/  R2UR UR23, R24 ;  /* 0x00000000181772ca */ /* 0x000fe200000e0000 */
[----:B------:R-:W-:Y:S01]  /*0d40*/  @P3 IMAD R8, R13, R11, R0 ;  /* 0x0000000b0d083224 */ /* 0x000fe200078e0200 */
[----:B------:R-:W-:Y:S01]  /*0d50*/  LOP3.LUT R3, R12, R3, RZ, 0xc0, !PT ;  /* 0x000000030c037212 */ /* 0x000fe200078ec0ff */
[----:B------:R-:W-:Y:S02]  /*0d60*/  IMAD R9, R9, R2, R10 ;  /* 0x0000000209097224 */ /* 0x000fe400078e020a */
[----:B0-----:R-:W-:-:S02]  /*0d70*/  IMAD R0, R4, R21, R22 ;  /* 0x0000001504007224 */ /* 0x001fc400078e0216 */
[----:B------:R-:W-:Y:S02]  /*0d80*/  IMAD R8, R9, R20, R8 ;  /* 0x0000001409087224 */ /* 0x000fe400078e0208 */
[----:B------:R-:W-:Y:S02]  /*0d90*/  IMAD R3, R0, R17, R3 ;  /* 0x0000001100037224 */ /* 0x000fe400078e0203 */
[----:B------:R-:W-:-:S03]  /*0da0*/  IMAD.MOV.U32 R4, RZ, RZ, 0x1 ;  /* 0x00000001ff047424 */ /* 0x000fc600078e00ff */
[----:B------:R-:W-:Y:S02]  /*0db0*/  SEL R2, R3, R8, !P3 ;  /* 0x0000000803027207 */ /* 0x000fe40005800000 */
[----:B------:R-:W-:-:S03]  /*0dc0*/  SEL R0, R8, R3, !P3 ;  /* 0x0000000308007207 */ /* 0x000fc60005800000 */
[----:B------:R0:W-:Y:S04]  /*0dd0*/  STL [R1+0x80], R2 ;  /* 0x0000800201007387 */ /* 0x0001e80000100800 */
[----:B------:R0:W-:Y:S02]  /*0de0*/  STL [R1+0x8c], R0 ;  /* 0x00008c0001007387 */ /* 0x0001e40000100800 */
.L_x_5:
[----:B------:R-:W-:-:S08]  /*0df0*/  NOP ;  /* 0x0000000000007918 */ /* 0x000fd00000000000 */
[----:B------:R-:W1:Y:S02]  /*0e00*/  USETMAXREG.TRY_ALLOC.CTAPOOL UP0, 0xe8 ;  /* 0x000000e8000079c8 */ /* 0x000e640008000600 */
[----:B-1----:R-:W-:-:S13]  /*0e10*/  PLOP3.LUT P0, PT, PT, PT, UP0, 0x80, 0x0 ;  /* 0x000000000000781c */ /* 0x002fda0003f0f008 */
[----:B------:R-:W-:Y:S05]  /*0e20*/  @!P0 BRA `(.L_x_5) ;  /* 0xfffffffc00f08947 */ /* 0x000fea000383ffff */
[----:B------:R-:W-:Y:S01]  /*0e30*/  ULDC.64 UR4, c[0x0][0x698] ;  /* 0x0001a60000047ab9 */ /* 0x000fe20000000a00 */
[----:B------:R-:W-:Y:S01]  /*0e40*/  ULDC.64 UR18, c[0x0][0x208] ;  /* 0x0000820000127ab9 */ /* 0x000fe20000000a00 */
[----:B------:R-:W-:-:S04]  /*0e50*/  ISETP.NE.U32.AND P0, PT, RZ, UR4, PT ;  /* 0x00000004ff007c0c */ /* 0x000fc8000bf05070 */
[----:B------:R-:W-:-:S13]  /*0e60*/  ISETP.NE.AND.EX P0, PT, RZ, UR5, PT, P0 ;  /* 0x00000005ff007c0c */ /* 0x000fda000bf05300 */
[----:B------:R-:W-:Y:S05]  /*0e70*/  @!P0 BRA `(.L_x_8) ;  /* 0x0000000000208947 */ /* 0x000fea0003800000 */
[----:B0-----:R-:W0:Y:S02]  /*0e80*/  LDC.64 R2, c[0x0][0x698] ;  /* 0x0001a600ff027b82 */ /* 0x001e240000000a00 */
[----:B0-----:R-:W2:Y:S02]  /*0e90*/  LDG.E.64 R2, desc[UR18][R2.64] ;  /* 0x0000001202027981 */ /* 0x001ea4000c1e1b00 */
[----:B--2---:R-:W-:-:S04]  /*0ea0*/  ISETP.NE.U32.AND P0, PT, R2, RZ, PT ;  /* 0x000000ff0200720c */ /* 0x004fc80003f05070 */
[----:B------:R-:W-:-:S13]  /*0eb0*/  ISETP.NE.AND.EX P0, PT, R3, RZ, PT, P0 ;  /* 0x000000ff0300720c */ /* 0x000fda0003f05300 */
[----:B------:R-:W-:Y:S05]  /*0ec0*/  @!P0 BRA `(.L_x_8) ;  /* 0x00000000000c8947 */ /* 0x000fea0003800000 */
[----:B------:R-:W2:Y:S02]  /*0ed0*/  LD.E R2, desc[UR18][R2.64] ;  /* 0x0000001202027980 */ /* 0x000ea4000c101900 */
[----:B--2---:R-:W-:Y:S01]  /*0ee0*/  R2UR UR20, R2 ;  /* 0x00000000021472ca */ /* 0x004fe200000e0000 */
[----:B------:R-:W-:-:S14]  /*0ef0*/  BRA `(.L_x_9) ;  /* 0x0000000000247947 */ /* 0x000fdc0003800000 */
.L_x_8:
[----:B------:R-:W-:Y:S02]  /*0f00*/  ULDC.64 UR4, c[0x0][0x688] ;  /* 0x0001a20000047ab9 */ /* 0x000fe40000000a00 */
[----:B------:R-:W-:-:S04]  /*0f10*/  ISETP.NE.U32.AND P0, PT, RZ, UR4, PT ;  /* 0x00000004ff007c0c */ /* 0x000fc8000bf05070 */
[----:B------:R-:W-:-:S13]  /*0f20*/  ISETP.NE.AND.EX P0, PT, RZ, UR5, PT, P0 ;  /* 0x00000005ff007c0c */ /* 0x000fda000bf05300 */
[----:B------:R-:W-:Y:S05]  /*0f30*/  @!P0 BRA `(.L_x_10) ;  /* 0x0000000000108947 */ /* 0x000fea0003800000 */
[----:B0-----:R-:W0:Y:S02]  /*0f40*/  LDC.64 R2, c[0x0][0x688] ;  /* 0x0001a200ff027b82 */ /* 0x001e240000000a00 */
[----:B0-----:R-:W2:Y:S02]  /*0f50*/  LDG.E R2, desc[UR18][R2.64] ;  /* 0x0000001202027981 */ /* 0x001ea4000c1e1900 */
[----:B--2---:R-:W-:Y:S01]  /*0f60*/  R2UR UR20, R2 ;  /* 0x00000000021472ca */ /* 0x004fe200000e0000 */
[----:B------:R-:W-:-:S14]  /*0f70*/  BRA `(.L_x_9) ;  /* 0x0000000000047947 */ /* 0x000fdc0003800000 */
.L_x_10:
[----:B------:R-:W-:-:S05]  /*0f80*/  ULDC UR20, c[0x0][0x680] ;  /* 0x0001a00000147ab9 */ /* 0x000fca0000000800 */
.L_x_9:
[----:B------:R-:W-:Y:S02]  /*0f90*/  ULDC.64 UR4, c[0x0][0x6a0] ;  /* 0x0001a80000047ab9 */ /* 0x000fe40000000a00 */
        /* <DEDUP_REMOVED lines=11> */
.L_x_11:
        /* <DEDUP_REMOVED lines=8> */
.L_x_13:
[----:B------:R-:W-:-:S05]  /*10d0*/  ULDC UR21, c[0x0][0x684] ;  /* 0x0001a10000157ab9 */ /* 0x000fca0000000800 */
.L_x_12:
[----:B------:R-:W-:-:S13]  /*10e0*/  LOP3.LUT P0, RZ, R4, 0xff, RZ, 0xc0, !PT ;  /* 0x000000ff04ff7812 */ /* 0x000fda000780c0ff */
[----:B------:R-:W-:Y:S05]  /*10f0*/  @!P0 EXIT ;  /* 0x000000000000894d */ /* 0x000fea0003800000 */
[----:B------:R-:W-:Y:S01]  /*1100*/  ULDC UR4, c[0x0][0x28c] ;  /* 0x0000a30000047ab9 */ /* 0x000fe20000000800 */
[----:B------:R-:W-:Y:S02]  /*1110*/  ULOP3.LUT UR22, UR13, 0x1, URZ, 0xfc, !UPT ;  /* 0x000000010d167892 */ /* 0x000fe4000f8efc3f */
[----:B------:R-:W-:-:S04]  /*1120*/  UIADD3 UR4, UR4, 0x3f, URZ ;  /* 0x0000003f04047890 */ /* 0x000fc8000fffe03f */
[----:B------:R-:W-:-:S04]  /*1130*/  USHF.R.S32.HI UR5, URZ, 0x1f, UR4 ;  /* 0x0000001f3f057899 */ /* 0x000fc80008011404 */
[----:B------:R-:W-:-:S03]  /*1140*/  ULEA.HI UR5, UR5, UR4, URZ, 0x6 ;  /* 0x0000000405057291 */ /* 0x000fc6000f8f303f */
[----:B------:R-:W-:Y:S01]  /*1150*/  UMOV UR4, URZ ;  /* 0x0000003f00047c82 */ /* 0x000fe20008000000 */
[----:B------:R-:W-:-:S03]  /*1160*/  USHF.R.S32.HI UR12, URZ, 0x6, UR5 ;  /* 0x000000063f0c7899 */ /* 0x000fc60008011405 */
[----:B------:R-:W-:-:S09]  /*1170*/  UMOV UR5, URZ ;  /* 0x0000003f00057c82 */ /* 0x000fd20008000000 */
.L_x_280:
[----:B0-----:R-:W0:Y:S01]  /*1180*/  S2R R0, SR_TID.X ;  /* 0x0000000000007919 */ /* 0x001e220000002100 */
[----:B------:R-:W-:Y:S01]  /*1190*/  UISETP.LT.AND UP0, UPT, URZ, UR12, UPT ;  /* 0x0000000c3f00728c */ /* 0x000fe2000bf01270 */
[----:B--2---:R-:W-:Y:S02]  /*11a0*/  CS2R R4, SRZ ;  /* 0x0000000000047805 */ /* 0x004fe4000001ff00 */
[----:B------:R-:W-:Y:S01]  /*11b0*/  CS2R R6, SRZ ;  /* 0x0000000000067805 */ /* 0x000fe2000001ff00 */
[----:B------:R-:W-:Y:S01]  /*11c0*/  STL [R1+0x74], RZ ;  /* 0x000074ff01007387 */ /* 0x000fe20000100800 */
[----:B------:R-:W-:Y:S01]  /*11d0*/  USEL UR6, URZ, UR12, UP0 ;  /* 0x0000000c3f067287 */ /* 0x000fe20008000000 */
[----:B------:R-:W-:Y:S02]  /*11e0*/  CS2R R8, SRZ ;  /* 0x0000000000087805 */ /* 0x000fe4000001ff00 */
[----:B------:R-:W-:Y:S01]  /*11f0*/  CS2R R10, SRZ ;  /* 0x00000000000a7805 */ /* 0x000fe2000001ff00 */
[----:B------:R-:W-:Y:S01]  /*1200*/  STL [R1+0x70], RZ ;  /* 0x000070ff01007387 */ /* 0x000fe20000100800 */
[----:B------:R-:W-:Y:S01]  /*1210*/  UIADD3 UR7, UR12, -UR6, URZ ;  /* 0x800000060c077290 */ /* 0x000fe2000fffe03f */
[----:B------:R-:W-:-:S02]  /*1220*/  CS2R R12, SRZ ;  /* 0x00000000000c7805 */ /* 0x000fc4000001ff00 */
[----:B------:R-:W-:Y:S01]  /*1230*/  CS2R R14, SRZ ;  /* 0x00000000000e7805 */ /* 0x000fe2000001ff00 */
[----:B------:R-:W-:Y:S01]  /*1240*/  STL [R1+0x6c], RZ ;  /* 0x00006cff01007387 */ /* 0x000fe20000100800 */
[----:B------:R-:W-:Y:S01]  /*1250*/  UISETP.GE.AND UP0, UPT, UR7, 0x1, UPT ;  /* 0x000000010700788c */ /* 0x000fe2000bf06270 */
[----:B------:R-:W-:Y:S01]  /*1260*/  CS2R R16, SRZ ;  /* 0x0000000000107805 */ /* 0x000fe2000001ff00 */
[----:B------:R-:W-:Y:S01]  /*1270*/  UMOV UR6, URZ ;  /* 0x0000003f00067c82 */ /* 0x000fe20008000000 */
[----:B------:R-:W-:Y:S01]  /*1280*/  STL [R1+0x68], RZ ;  /* 0x000068ff01007387 */ /* 0x000fe20000100800 */
[----:B------:R-:W-:Y:S02]  /*1290*/  CS2R R18, SRZ ;  /* 0x0000000000127805 */ /* 0x000fe4000001ff00 */
[----:B------:R-:W-:Y:S02]  /*12a0*/  CS2R R20, SRZ ;  /* 0x0000000000147805 */ /* 0x000fe4000001ff00 */
[----:B------:R-:W-:Y:S01]  /*12b0*/  PLOP3.LUT P0, PT, PT, PT, UP0, 0x80, 0x0 ;  /* 0x000000000000781c */ /* 0x000fe20003f0f008 */
[----:B------:R-:W-:Y:S01]  /*12c0*/  STL [R1+0x64], RZ ;  /* 0x000064ff01007387 */ /* 0x000fe20000100800 */
[----:B------:R-:W-:-:S02]  /*12d0*/  CS2R R22, SRZ ;  /* 0x0000000000167805 */ /* 0x000fc4000001ff00 */
[----:B------:R-:W-:Y:S02]  /*12e0*/  CS2R R154, SRZ ;  /* 0x00000000009a7805 */ /* 0x000fe4000001ff00 */
[----:B------:R-:W-:Y:S01]  /*12f0*/  CS2R R156, SRZ ;  /* 0x00000000009c7805 */ /* 0x000fe2000001ff00 */
[----:B------:R-:W-:Y:S01]  /*1300*/  STL [R1+0x60], RZ ;  /* 0x000060ff01007387 */ /* 0x000fe20000100800 */
[----:B------:R-:W-:Y:S02]  /*1310*/  CS2R R158, SRZ ;  /* 0x00000000009e7805 */ /* 0x000fe4000001ff00 */
[----:B------:R-:W-:Y:S02]  /*1320*/  CS2R R160, SRZ ;  /* 0x0000000000a07805 */ /* 0x000fe4000001ff00 */
[----:B------:R-:W-:Y:S01]  /*1330*/  CS2R R162, SRZ ;  /* 0x0000000000a27805 */ /* 0x000fe2000001ff00 */
[----:B------:R-:W-:Y:S01]  /*1340*/  STL [R1+0x5c], RZ ;  /* 0x00005cff01007387 */ /* 0x000fe20000100800 */
[----:B------:R-:W-:-:S02]  /*1350*/  CS2R R164, SRZ ;  /* 0x0000000000a47805 */ /* 0x000fc4000001ff00 */
[----:B------:R-:W-:Y:S02]  /*1360*/  CS2R R166, SRZ ;  /* 0x0000000000a67805 */ /* 0x000fe4000001ff00 */
[----:B------:R-:W-:Y:S01]  /*1370*/  CS2R R168, SRZ ;  /* 0x0000000000a87805 */ /* 0x000fe2000001ff00 */
[----:B------:R-:W-:Y:S01]  /*1380*/  STL [R1+0x58], RZ ;  /* 0x000058ff01007387 */ /* 0x000fe20000100800 */
[----:B0-----:R-:W-:Y:S02]  /*1390*/  LOP3.LUT R0, R0, 0x80, RZ, 0xc0, !PT ;  /* 0x0000008000007812 */ /* 0x001fe400078ec0ff */
[----:B------:R-:W-:Y:S02]  /*13a0*/  CS2R R170, SRZ ;  /* 0x0000000000aa7805 */ /* 0x000fe4000001ff00 */
[----:B------:R-:W-:Y:S01]  /*13b0*/  CS2R R172, SRZ ;  /* 0x0000000000ac7805 */ /* 0x000fe2000001ff00 */
[----:B------:R-:W-:Y:S01]  /*13c0*/  STL [R1+0x54], RZ ;  /* 0x000054ff01007387 */ /* 0x000fe20000100800 */
[----:B------:R-:W-:Y:S01]  /*13d0*/  SHF.R.U32.HI R2, RZ, 0x7, R0 ;  /* 0x00000007ff027819 */ /* 0x000fe20000011600 */
[----:B------:R-:W-:Y:S01]  /*13e0*/  IMAD.MOV.U32 R0, RZ, RZ, RZ ;  /* 0x000000ffff007224 */ /* 0x000fe200078e00ff */
[----:B------:R-:W-:Y:S01]  /*13f0*/  CS2R R174, SRZ ;  /* 0x0000000000ae7805 */ /* 0x000fe2000001ff00 */
[----:B------:R-:W-:Y:S01]  /*1400*/  STL [R1+0x50], RZ ;  /* 0x000050ff01007387 */ /* 0x000fe20000100800 */
[----:B-1----:R-:W-:-:S02]  /*1410*/  CS2R R176, SRZ ;  /* 0x0000000000b07805 */ /* 0x002fc4000001ff00 */
        /* <DEDUP_REMOVED lines=24> */
[----:B----4-:R-:W-:Y:S02]  /*15a0*/  CS2R R214, SRZ ;  /* 0x0000000000d67805 */ /* 0x010fe4000001ff00 */
        /* <DEDUP_REMOVED lines=8> */
[----:B------:R-:W-:Y:S01]  /*1630*/  MOV R228, RZ ;  /* 0x000000ff00e47202 */ /* 0x000fe20000000f00 */
        /* <DEDUP_REMOVED lines=16> */
[----:B------:R-:W0:Y:S01]  /*1740*/  SHFL.IDX PT, R2, R2, RZ, 0x1f ;  /* 0x00001fff02027589 */ /* 0x000e2200000e0000 */
[----:B------:R-:W-:Y:S02]  /*1750*/  CS2R R112, SRZ ;  /* 0x0000000000707805 */ /* 0x000fe4000001ff00 */
[----:B------:R-:W-:Y:S02]  /*1760*/  CS2R R114, SRZ ;  /* 0x0000000000727805 */ /* 0x000fe4000001ff00 */
[----:B------:R-:W-:Y:S01]  /*1770*/  CS2R R116, SRZ ;  /* 0x0000000000747805 */ /* 0x000fe2000001ff00 */
[----:B------:R1:W-:Y:S01]  /*1780*/  STL [R1+0x1c], RZ ;  /* 0x00001cff01007387 */ /* 0x0003e20000100800 */
[----:B------:R-:W-:-:S02]  /*1790*/  CS2R R118, SRZ ;  /* 0x0000000000767805 */ /* 0x000fc4000001ff00 */
[----:B------:R-:W-:Y:S02]  /*17a0*/  CS2R R120, SRZ ;  /* 0x0000000000787805 */ /* 0x000fe4000001ff00 */
[----:B------:R-:W-:Y:S01]  /*17b0*/  CS2R R122, SRZ ;  /* 0x00000000007a7805 */ /* 0x000fe2000001ff00 */
[----:B------:R1:W-:Y:S01]  /*17c0*/  STL [R1+0x18], RZ ;  /* 0x000018ff01007387 */ /* 0x0003e20000100800 */
        /* <DEDUP_REMOVED lines=16> */
[----:B0-----:R-:W-:Y:S02]  /*18d0*/  R2UR UR8, R2 ;  /* 0x00000000020872ca */ /* 0x001fe400000e0000 */
[----:B------:R-:W-:Y:S02]  /*18e0*/  CS2R R2, SRZ ;  /* 0x0000000000027805 */ /* 0x000fe4000001ff00 */
[----:B------:R-:W-:Y:S01]  /*18f0*/  CS2R R148, SRZ ;  /* 0x0000000000947805 */ /* 0x000fe2000001ff00 */
[----:B------:R1:W-:Y:S01]  /*1900*/  STL [R1+0x4], RZ ;  /* 0x000004ff01007387 */ /* 0x0003e20000100800 */
[----:B------:R-:W-:-:S02]  /*1910*/  CS2R R150, SRZ ;  /* 0x0000000000967805 */ /* 0x000fc4000001ff00 */
[----:B------:R-:W-:Y:S02]  /*1920*/  CS2R R24, SRZ ;  /* 0x0000000000187805 */ /* 0x000fe4000001ff00 */
[----:B---3--:R-:W-:Y:S01]  /*1930*/  CS2R R26, SRZ ;  /* 0x00000000001a7805 */ /* 0x008fe2000001ff00 */
[----:B------:R1:W-:Y:S01]  /*1940*/  STL [R1], RZ ;  /* 0x000000ff01007387 */ /* 0x0003e20000100800 */
[----:B------:R-:W-:Y:S02]  /*1950*/  CS2R R28, SRZ ;  /* 0x00000000001c7805 */ /* 0x000fe4000001ff00 */
[----:B------:R-:W-:Y:S02]  /*1960*/  CS2R R30, SRZ ;  /* 0x00000000001e7805 */ /* 0x000fe4000001ff00 */
[----:B------:R-:W-:Y:S02]  /*1970*/  CS2R R32, SRZ ;  /* 0x0000000000207805 */ /* 0x000fe4000001ff00 */
[----:B------:R-:W-:-:S02]  /*1980*/  CS2R R34, SRZ ;  /* 0x0000000000227805 */ /* 0x000fc4000001ff00 */
[----:B------:R-:W-:Y:S02]  /*1990*/  CS2R R36, SRZ ;  /* 0x0000000000247805 */ /* 0x000fe4000001ff00 */
[----:B------:R-:W-:Y:S02]  /*19a0*/  CS2R R38, SRZ ;  /* 0x0000000000267805 */ /* 0x000fe4000001ff00 */
        /* <DEDUP_REMOVED lines=23> */
[----:B------:R-:W-:Y:S01]  /*1b20*/  CS2R R86, SRZ ;  /* 0x0000000000567805 */ /* 0x000fe2000001ff00 */
[----:B-1----:R-:W-:Y:S06]  /*1b30*/  @!P0 BRA `(.L_x_14) ;  /* 0x0000001000fc8947 */ /* 0x002fec0003800000 */
[----:B------:R-:W0:Y:S01]  /*1b40*/  S2UR UR10, SR_CgaCtaId ;  /* 0x00000000000a79c3 */ /* 0x000e220000008800 */
[----:B------:R-:W-:Y:S01]  /*1b50*/  ULEA.HI UR6, UR8, UR8, URZ, 0x1 ;  /* 0x0000000808067291 */ /* 0x000fe2000f8f083f */
[----:B------:R-:W-:Y:S01]  /*1b60*/  IMAD.MOV.U32 R0, RZ, RZ, RZ ;  /* 0x000000ffff007224 */ /* 0x000fe200078e00ff */
[----:B------:R-:W-:Y:S01]  /*1b70*/  UMOV UR9, 0x400 ;  /* 0x0000040000097882 */ /* 0x000fe20000000000 */
[----:B------:R-:W-:Y:S01]  /*1b80*/  IMAD.U32 R229, RZ, RZ, UR4 ;  /* 0x00000004ffe57e24 */ /* 0x000fe2000f8e00ff */
[----:B------:R-:W-:Y:S01]  /*1b90*/  ULOP3.LUT UR6, UR6, 0x1ffffe, URZ, 0xc0, !UPT ;  /* 0x001ffffe06067892 */ /* 0x000fe2000f8ec03f */
[----:B------:R-:W-:Y:S01]  /*1ba0*/  UMOV UR14, UR7 ;  /* 0x00000007000e7c82 */ /* 0x000fe20008000000 */
[----:B------:R-:W-:Y:S02]  /*1bb0*/  UPLOP3.LUT UP0, UPT, UPT, UPT, UPT, 0x40, 0x0 ;  /* 0x000000000000789c */ /* 0x000fe40003f0e870 */
[----:B------:R-:W-:Y:S01]  /*1bc0*/  UIADD3 UR6, UR8, -UR6, URZ ;  /* 0x8000000608067290 */ /* 0x000fe2000fffe03f */
[----:B------:R-:W-:Y:S01]  /*1bd0*/  UMOV UR16, UR5 ;  /* 0x0000000500107c82 */ /* 0x000fe20008000000 */
[----:B------:R-:W-:Y:S01]  /*1be0*/  UMOV UR17, UR5 ;  /* 0x0000000500117c82 */ /* 0x000fe20008000000 */
[----:B------:R-:W-:Y:S01]  /*1bf0*/  UMOV UR7, URZ ;  /* 0x0000003f00077c82 */ /* 0x000fe20008000000 */
[----:B------:R-:W-:Y:S01]  /*1c00*/  ULDC UR25, c[0x0][0x644] ;  /* 0x0001910000197ab9 */ /* 0x000fe20000000800 */
[----:B0-----:R-:W-:-:S04]  /*1c10*/  ULEA UR9, UR10, UR9, 0x18 ;  /* 0x000000090a097291 */ /* 0x001fc8000f8ec03f */
[----:B------:R-:W-:-:S04]  /*1c20*/  ULEA UR6, UR6, UR9, 0xb ;  /* 0x0000000906067291 */ /* 0x000fc8000f8e583f */
[----:B------:R-:W-:-:S04]  /*1c30*/  UIADD3 UR6, UR6, 0x180, URZ ;  /* 0x0000018006067890 */ /* 0x000fc8000fffe03f */
[----:B------:R-:W-:-:S03]  /*1c40*/  USHF.R.U32.HI UR8, URZ, 0x4, UR6 ;  /* 0x000000043f087899 */ /* 0x000fc60008011606 */
[----:B------:R-:W-:Y:S01]  /*1c50*/  UMOV UR6, URZ ;  /* 0x0000003f00067c82 */ /* 0x000fe20008000000 */
[----:B------:R-:W-:-:S12]  /*1c60*/  ULOP3.LUT UR15, UR8, 0x3fff, URZ, 0xc0, !UPT ;  /* 0x00003fff080f7892 */ /* 0x000fd8000f8ec03f */
.L_x_22:
[----:B------:R-:W-:-:S06]  /*1c70*/  UISETP.NE.AND UP1, UPT, UR22, 0x3, UPT ;  /* 0x000000031600788c */ /* 0x000fcc000bf25270 */
[----:B------:R-:W-:-:S13]  /*1c80*/  PLOP3.LUT P1, PT, PT, PT, UP1, 0x80, 0x0 ;  /* 0x000000000000781c */ /* 0x000fda0003f2f018 */
[----:B-----5:R-:W-:Y:S05]  /*1c90*/  @!P1 BRA `(.L_x_15) ;  /* 0x0000000000049947 */ /* 0x020fea0003800000 */
[----:B------:R-:W-:Y:S01]  /*1ca0*/  BPT.TRAP 0x1 ;  /* 0x000000040000795c */ /* 0x000fe20000300000 */
.L_x_15:
[----:B------:R-:W0:Y:S01]  /*1cb0*/  S2UR UR9, SR_CgaCtaId ;  /* 0x00000000000979c3 */ /* 0x000e220000008800 */
[----:B------:R-:W-:Y:S01]  /*1cc0*/  UMOV UR8, 0x400 ;  /* 0x0000040000087882 */ /* 0x000fe20000000000 */
[----:B------:R-:W-:Y:S01]  /*1cd0*/  SHF.L.U32 R152, R229, 0x1f, RZ ;  /* 0x0000001fe5987819 */ /* 0x000fe200000006ff */
[----:B0-----:R-:W-:-:S04]  /*1ce0*/  ULEA UR24, UR9, UR8, 0x18 ;  /* 0x0000000809187291 */ /* 0x001fc8000f8ec03f */
[----:B------:R-:W-:-:S09]  /*1cf0*/  ULEA UR8, UR16, UR24, 0x3 ;  /* 0x0000001810087291 */ /* 0x000fd2000f8e183f */
[----:B------:R0:W1:Y:S01]  /*1d00*/  SYNCS.PHASECHK.TRANS64.TRYWAIT P0, [UR8], R152 ;  /* 0x00000098ff0075a7 */ /* 0x0000620008000148 */
[----:B------:R-:W-:Y:S05]  /*1d10*/  @!P1 BRA `(.L_x_16) ;  /* 0x0000000000049947 */ /* 0x000fea0003800000 */
[----:B------:R-:W-:Y:S01]  /*1d20*/  BPT.TRAP 0x1 ;  /* 0x000000040000795c */ /* 0x000fe20000300000 */
.L_x_16:
[----:B-1----:R-:W-:Y:S05]  /*1d30*/  @P0 BRA `(.L_x_17) ;  /* 0x0000000000080947 */ /* 0x002fea0003800000 */
[----:B------:R-:W1:Y:S02]  /*1d40*/  SYNCS.PHASECHK.TRANS64.TRYWAIT P0, [UR8], R152 ;  /* 0x00000098ff0075a7 */ /* 0x000e640008000148 */
[----:B-1----:R-:W-:Y:S05]  /*1d50*/  @!P0 BRA `(.L_x_18) ;  /* 0x000000d000808947 */ /* 0x002fea0003800000 */
.L_x_17:
[----:B------:R2:W-:Y:S02]  /*1d60*/  STL [R1+0x90], R0 ;  /* 0x0000900001007387 */ /* 0x0005e40000100800 */
[----:B--2---:R-:W0:Y:S02]  /*1d70*/  S2R R0, SR_TID.X ;  /* 0x0000000000007919 */ /* 0x004e240000002100 */
[C---:B01----:R-:W-:Y:S01]  /*1d80*/  IMAD.SHL.U32 R152, R0.reuse, 0x20, RZ ;  /* 0x0000002000987824 */ /* 0x043fe200078e00ff */
[----:B------:R-:W-:-:S04]  /*1d90*/  SHF.L.U32 R153, R0, 0x9, RZ ;  /* 0x0000000900997819 */ /* 0x000fc800000006ff */
[----:B------:R-:W-:-:S04]  /*1da0*/  LOP3.LUT R152, R152, 0x1c00, RZ, 0xc0, !PT ;  /* 0x00001c0098987812 */ /* 0x000fc800078ec0ff */
[----:B------:R-:W-:Y:S01]  /*1db0*/  LOP3.LUT R152, R152, 0x200, R153, 0xf8, !PT ;  /* 0x0000020098987812 */ /* 0x000fe200078ef899 */
[----:B------:R-:W-:Y:S02]  /*1dc0*/  IMAD.SHL.U32 R153, R0, 0x10, RZ ;  /* 0x0000001000997824 */ /* 0x000fe400078e00ff */
[----:B------:R0:W5:Y:S01]  /*1dd0*/  LDL.LU R0, [R1+0x90] ;  /* 0x0000900001007983 */ /* 0x0001620000300800 */
[----:B------:R-:W-:Y:S02]  /*1de0*/  UIADD3 UR8, UR24, 0x18180, URZ ;  /* 0x0001818018087890 */ /* 0x000fe4000fffe03f */
[--C-:B------:R-:W-:Y:S01]  /*1df0*/  LOP3.LUT R152, R152, 0x1c0, R153.reuse, 0xf8, !PT ;  /* 0x000001c098987812 */ /* 0x100fe200078ef899 */
[----:B------:R-:W-:Y:S02]  /*1e00*/  USEL UR7, UR7, URZ, !UP0 ;  /* 0x0000003f07077287 */ /* 0x000fe4000c000000 */
[----:B------:R-:W-:Y:S01]  /*1e10*/  USHF.R.U32.HI UR8, URZ, 0x4, UR8 ;  /* 0x000000043f087899 */ /* 0x000fe20008011608 */
[----:B------:R-:W-:Y:S01]  /*1e20*/  LOP3.LUT R152, R152, 0x20, R153, 0xf8, !PT ;  /* 0x0000002098987812 */ /* 0x000fe200078ef899 */
[----:B------:R-:W-:Y:S01]  /*1e30*/  IMAD.U32 R153, RZ, RZ, UR16 ;  /* 0x00000010ff997e24 */ /* 0x000fe2000f8e00ff */
[----:B------:R-:W-:-:S02]  /*1e40*/  ULOP3.LUT UR9, UR15, 0x10000, URZ, 0xfc, !UPT ;  /* 0x000100000f097892 */ /* 0x000fc4000f8efc3f */
[----:B------:R-:W-:Y:S01]  /*1e50*/  SHF.R.U32.HI R152, RZ, 0x3, R152 ;  /* 0x00000003ff987819 */ /* 0x000fe20000011698 */
[----:B------:R-:W-:Y:S02]  /*1e60*/  ULOP3.LUT UR8, UR8, 0x3fff, URZ, 0xc0, !UPT ;  /* 0x00003fff08087892 */ /* 0x000fe4000f8ec03f */
[----:B------:R-:W-:Y:S02]  /*1e70*/  UISETP.NE.U32.AND UP0, UPT, UR7, URZ, UPT ;  /* 0x0000003f0700728c */ /* 0x000fe4000bf05070 */
[----:B------:R-:W-:Y:S01]  /*1e80*/  IMAD R153, R153, 0x800, R152 ;  /* 0x0000080099997824 */ /* 0x000fe200078e0298 */
[----:B------:R-:W-:Y:S02]  /*1e90*/  ULOP3.LUT UR10, UR8, 0x10000, URZ, 0xfc, !UPT ;  /* 0x00010000080a7892 */ /* 0x000fe4000f8efc3f */
[----:B------:R-:W-:Y:S02]  /*1ea0*/  ULEA UR8, UR16, UR9, 0x9 ;  /* 0x0000000910087291 */ /* 0x000fe4000f8e483f */
[----:B------:R-:W-:Y:S01]  /*1eb0*/  LDS R152, [R153+UR24+0x30180] ;  /* 0x0301801899987984 */ /* 0x000fe20008000800 */
[----:B------:R-:W-:Y:S01]  /*1ec0*/  ULEA UR10, UR16, UR10, 0x9 ;  /* 0x0000000a100a7291 */ /* 0x000fe2000f8e483f */
[----:B------:R-:W-:-:S02]  /*1ed0*/  UMOV UR9, 0xc0000010 ;  /* 0xc000001000097882 */ /* 0x000fc40000000000 */
[----:B------:R-:W1:Y:S01]  /*1ee0*/  LDS R153, [R153+UR24+0x30580] ;  /* 0x0305801899997984 */ /* 0x000e620008000800 */
[----:B------:R-:W-:Y:S01]  /*1ef0*/  UMOV UR11, 0x80000020 ;  /* 0x80000020000b7882 */ /* 0x000fe20000000000 */
[----:B------:R-:W-:Y:S01]  /*1f00*/  UIADD3 UR6, UR6, 0x1, URZ ;  /* 0x0000000106067890 */ /* 0x000fe2000fffe03f */
[----:B-1----:R-:W-:-:S06]  /*1f10*/  WARPGROUP.ARRIVE ;  /* 0x00000000000079c5 */ /* 0x002fcc0000000000 */
[----:B------:R-:W-:Y:S01]  /*1f20*/  QGMMA.SP.64x128x64.F32.E4M3.E4M3 R88, gdesc[UR8], R88, UP0, R152 ;  /* 0x05e09800085879f3 */ /* 0x000fe2000bf00a58 */
[----:B------:R-:W-:Y:S01]  /*1f30*/  UIADD3 UR8, UR8, 0x100, URZ ;  /* 0x0000010008087890 */ /* 0x000fe2000fffe03f */
[----:B------:R-:W-:-:S14]  /*1f40*/  UMOV UR9, 0xc0000010 ;  /* 0xc000001000097882 */ /* 0x000fdc0000000000 */
[----:B------:R-:W-:Y:S01]  /*1f50*/  QGMMA.SP.64x128x64.F32.E4M3.E4M3 R24, gdesc[UR8], R24, UP0, R153, gsb0 ;  /* 0x05e09900081879f3 */ /* 0x000fe2000b800a18 */
[----:B------:R-:W-:-:S04]  /*1f60*/  UISETP.NE.AND UP0, UPT, UR6, UR25, UPT ;  /* 0x000000190600728c */ /* 0x000fc8000bf05270 */
[----:B------:R-:W-:-:S04]  /*1f70*/  USEL UR7, URZ, 0x1, UP0 ;  /* 0x000000013f077887 */ /* 0x000fc80008000000 */
[----:B------:R-:W-:-:S06]  /*1f80*/  UISETP.NE.AND UP0, UPT, UR7, URZ, UPT ;  /* 0x0000003f0700728c */ /* 0x000fcc000bf05270 */
[----:B------:R-:W-:Y:S01]  /*1f90*/  PLOP3.LUT P0, PT, PT, PT, UP0, 0x80, 0x0 ;  /* 0x000000000000781c */ /* 0x000fe20003f0f008 */
[----:B------:R-:W-:-:S12]  /*1fa0*/  WARPGROUP.DEPBAR.LE gsb0, 0x0 ;  /* 0x00008000000079c5 */ /* 0x000fd80000010000 */
[----:B0-----:R-:W-:Y:S05]  /*1fb0*/  @!P0 BRA `(.L_x_19) ;  /* 0x0000000c00808947 */ /* 0x001fea0003800000 */
[----:B------:R-:W-:Y:S01]  /*1fc0*/  FADD R227, R89, R227 ;  /* 0x000000e359e37221 */ /* 0x000fe20000000000 */
[----:B------:R-:W-:-:S01]  /*1fd0*/  FADD R226, R90, R226 ;  /* 0x000000e25ae27221 */ /* 0x000fc20000000000 */
[----:B-----5:R0:W-:Y:S01]  /*1fe0*/  STL [R1+0x90], R0 ;  /* 0x0000900001007387 */ /* 0x0201e20000100800 */
[----:B------:R-:W-:-:S01]  /*1ff0*/  FADD R225, R91, R225 ;  /* 0x000000e15be17221 */ /* 0x000fc20000000000 */
[----:B------:R-:W-:Y:S01]  /*2000*/  FADD R224, R92, R224 ;  /* 0x000000e05ce07221 */ /* 0x000fe20000000000 */
[----:B------:R-:W-:-:S01]  /*2010*/  FADD R223, R93, R223 ;  /* 0x000000df5ddf7221 */ /* 0x000fc20000000000 */
[----:B------:R-:W-:Y:S01]  /*2020*/  FADD R222, R94, R222 ;  /* 0x000000de5ede7221 */ /* 0x000fe20000000000 */
[----:B0-----:R-:W2:Y:S01]  /*2030*/  LDL.LU R0, [R1+0x30] ;  /* 0x0000300001007983 */ /* 0x001ea20000300800 */
[----:B------:R-:W-:-:S03]  /*2040*/  FADD R228, R88, R228 ;  /* 0x000000e458e47221 */ /* 0x000fc60000000000 */
[----:B------:R0:W-:Y:S01]  /*2050*/  STL [R1+0x94], R227 ;  /* 0x000094e301007387 */ /* 0x0001e20000100800 */
[----:B------:R-:W-:-:S01]  /*2060*/  FADD R221, R95, R221 ;  /* 0x000000dd5fdd7221 */ /* 0x000fc20000000000 */
[----:B------:R-:W-:Y:S02]  /*2070*/  FADD R220, R96, R220 ;  /* 0x000000dc60dc7221 */ /* 0x000fe40000000000 */
[----:B0-----:R-:W3:Y:S04]  /*2080*/  LDL.LU R227, [R1+0x2c] ;  /* 0x00002c0001e37983 */ /* 0x001ee80000300800 */
[----:B------:R0:W-:Y:S01]  /*2090*/  STL [R1+0x98], R226 ;  /* 0x000098e201007387 */ /* 0x0001e20000100800 */
[----:B------:R-:W-:-:S03]  /*20a0*/  FADD R219, R97, R219 ;  /* 0x000000db61db7221 */ /* 0x000fc60000000000 */
[----:B0-----:R-:W4:Y:S04]  /*20b0*/  LDL.LU R226, [R1+0x28] ;  /* 0x0000280001e27983 */ /* 0x001f280000300800 */
        /* <DEDUP_REMOVED lines=9> */
[----:B------:R0:W-:Y:S04]  /*2150*/  STL [R1+0xa8], R222 ;  /* 0x0000a8de01007387 */ /* 0x0001e80000100800 */
        /* <DEDUP_REMOVED lines=12> */
[----:B0-----:R-:W4:Y:S01]  /*2220*/  LDL.LU R216, [R1] ;  /* 0x0000000001d87983 */ /* 0x001f220000300800 */
[----:B------:R-:W-:-:S01]  /*2230*/  FADD R215, R101, R215 ;  /* 0x000000d765d77221 */ /* 0x000fc20000000000 */
[----:B------:R-:W-:Y:S01]  /*2240*/  FADD R214, R102, R214 ;  /* 0x000000d666d67221 */ /* 0x000fe20000000000 */
[----:B------:R-:W-:-:S01]  /*2250*/  FADD R213, R103, R213 ;  /* 0x000000d567d57221 */ /* 0x000fc20000000000 */
[----:B------:R-:W-:Y:S01]  /*2260*/  FADD R212, R104, R212 ;  /* 0x000000d468d47221 */ /* 0x000fe20000000000 */
[----:B------:R-:W-:-:S01]  /*2270*/  FADD R211, R105, R211 ;  /* 0x000000d369d37221 */ /* 0x000fc20000000000 */
[----:B------:R-:W-:Y:S01]  /*2280*/  STL [R1+0xc4], R215 ;  /* 0x0000c4d701007387 */ /* 0x000fe20000100800 */
        /* <DEDUP_REMOVED lines=11> */
[----:B------:R0:W-:Y:S01]  /*2340*/  STL [R1+0xd0], R212 ;  /* 0x0000d0d401007387 */ /* 0x0001e20000100800 */
[----:B------:R-:W-:-:S01]  /*2350*/  FADD R201, R115, R201 ;  /* 0x000000c973c97221 */ /* 0x000fc20000000000 */
[----:B------:R-:W-:Y:S01]  /*2360*/  FADD R200, R116, R200 ;  /* 0x000000c874c87221 */ /* 0x000fe20000000000 */
        /* <DEDUP_REMOVED lines=68> */
[----:B--2---:R-:W-:-:S01]  /*27b0*/  FADD R0, R69, R0 ;  /* 0x0000000045007221 */ /* 0x004fc20000000000 */
[----:B---3--:R-:W-:Y:S01]  /*27c0*/  FADD R227, R68, R227 ;  /* 0x000000e344e37221 */ /* 0x008fe20000000000 */
[----:B----4-:R-:W-:-:S01]  /*27d0*/  FADD R226, R67, R226 ;  /* 0x000000e243e27221 */ /* 0x010fc20000000000 */
        /* <DEDUP_REMOVED lines=9> */
[----:B------:R-:W-:-:S05]  /*2870*/  FADD R216, R57, R216 ;  /* 0x000000d839d87221 */ /* 0x000fca0000000000 */
[----:B------:R1:W-:Y:S04]  /*2880*/  STL [R1], R216 ;  /* 0x000000d801007387 */ /* 0x0003e80000100800 */
[----:B------:R2:W-:Y:S04]  /*2890*/  STL [R1+0x4], R217 ;  /* 0x000004d901007387 */ /* 0x0005e80000100800 */
        /* <DEDUP_REMOVED lines=8> */
[----:B0-----:R-:W4:Y:S04]  /*2920*/  LDL.LU R212, [R1+0x34] ;  /* 0x0000340001d47983 */ /* 0x001f280000300800 */
[----:B------:R0:W-:Y:S04]  /*2930*/  STL [R1+0x28], R226 ;  /* 0x000028e201007387 */ /* 0x0001e80000100800 */
[----:B------:R-:W4:Y:S04]  /*2940*/  LDL.LU R213, [R1+0x38] ;  /* 0x0000380001d57983 */ /* 0x000f280000300800 */
[----:B------:R0:W-:Y:S04]  /*2950*/  STL [R1+0x2c], R227 ;  /* 0x00002ce301007387 */ /* 0x0001e80000100800 */
[----:B------:R-:W4:Y:S04]  /*2960*/  LDL.LU R214, [R1+0x3c] ;  /* 0x00003c0001d67983 */ /* 0x000f280000300800 */
[----:B------:R0:W-:Y:S04]  /*2970*/  STL [R1+0x30], R0 ;  /* 0x0000300001007387 */ /* 0x0001e80000100800 */
[----:B------:R-:W4:Y:S04]  /*2980*/  LDL.LU R215, [R1+0x40] ;  /* 0x0000400001d77983 */ /* 0x000f280000300800 */
[----:B-1----:R-:W4:Y:S04]  /*2990*/  LDL.LU R216, [R1+0x44] ;  /* 0x0000440001d87983 */ /* 0x002f280000300800 */
[----:B--2---:R-:W2:Y:S04]  /*29a0*/  LDL.LU R217, [R1+0x48] ;  /* 0x0000480001d97983 */ /* 0x004ea80000300800 */
[----:B---3--:R-:W3:Y:S04]  /*29b0*/  LDL.LU R218, [R1+0x4c] ;  /* 0x00004c0001da7983 */ /* 0x008ee80000300800 */
[----:B----4-:R-:W4:Y:S04]  /*29c0*/  LDL.LU R219, [R1+0x50] ;  /* 0x0000500001db7983 */ /* 0x010f280000300800 */
[----:B------:R-:W4:Y:S04]  /*29d0*/  LDL.LU R220, [R1+0x54] ;  /* 0x0000540001dc7983 */ /* 0x000f280000300800 */
[----:B------:R-:W4:Y:S04]  /*29e0*/  LDL.LU R221, [R1+0x58] ;  /* 0x0000580001dd7983 */ /* 0x000f280000300800 */
[----:B------:R-:W4:Y:S04]  /*29f0*/  LDL.LU R222, [R1+0x5c] ;  /* 0x00005c0001de7983 */ /* 0x000f280000300800 */
[----:B------:R-:W4:Y:S04]  /*2a00*/  LDL.LU R223, [R1+0x60] ;  /* 0x0000600001df7983 */ /* 0x000f280000300800 */
[----:B------:R-:W4:Y:S04]  /*2a10*/  LDL.LU R224, [R1+0x64] ;  /* 0x0000640001e07983 */ /* 0x000f280000300800 */
[----:B------:R-:W4:Y:S04]  /*2a20*/  LDL.LU R225, [R1+0x68] ;  /* 0x0000680001e17983 */ /* 0x000f280000300800 */
[----:B0-----:R-:W4:Y:S04]  /*2a30*/  LDL.LU R226, [R1+0x6c] ;  /* 0x00006c0001e27983 */ /* 0x001f280000300800 */
[----:B------:R-:W4:Y:S04]  /*2a40*/  LDL.LU R227, [R1+0x70] ;  /* 0x0000700001e37983 */ /* 0x000f280000300800 */
[----:B------:R-:W4:Y:S01]  /*2a50*/  LDL.LU R0, [R1+0x74] ;  /* 0x0000740001007983 */ /* 0x000f220000300800 */
[----:B------:R-:W-:-:S05]  /*2a60*/  FADD R212, R70, R212 ;  /* 0x000000d446d47221 */ /* 0x000fca0000000000 */
[----:B------:R0:W-:Y:S01]  /*2a70*/  STL [R1+0x34], R212 ;  /* 0x000034d401007387 */ /* 0x0001e20000100800 */
[----:B------:R-:W-:-:S03]  /*2a80*/  FADD R213, R71, R213 ;  /* 0x000000d547d57221 */ /* 0x000fc60000000000 */
[----:B0-----:R0:W5:Y:S01]  /*2a90*/  LDL.LU R212, [R1+0xd0] ;  /* 0x0000d00001d47983 */ /* 0x0011620000300800 */
[----:B------:R-:W-:-:S03]  /*2aa0*/  FADD R214, R72, R214 ;  /* 0x000000d648d67221 */ /* 0x000fc60000000000 */
[----:B------:R1:W-:Y:S01]  /*2ab0*/  STL [R1+0x38], R213 ;  /* 0x000038d501007387 */ /* 0x0003e20000100800 */
[----:B------:R-:W-:-:S01]  /*2ac0*/  FADD R215, R73, R215 ;  /* 0x000000d749d77221 */ /* 0x000fc20000000000 */
[----:B------:R-:W-:Y:S02]  /*2ad0*/  FADD R216, R74, R216 ;  /* 0x000000d84ad87221 */ /* 0x000fe40000000000 */
[----:B-1----:R0:W5:Y:S01]  /*2ae0*/  LDL.LU R213, [R1+0xcc] ;  /* 0x0000cc0001d57983 */ /* 0x0021620000300800 */
[----:B--2---:R-:W-:-:S03]  /*2af0*/  FADD R217, R75, R217 ;  /* 0x000000d94bd97221 */ /* 0x004fc60000000000 */
[----:B------:R1:W-:Y:S01]  /*2b00*/  STL [R1+0x3c], R214 ;  /* 0x00003cd601007387 */ /* 0x0003e20000100800 */
[----:B---3--:R-:W-:-:S03]  /*2b10*/  FADD R218, R76, R218 ;  /* 0x000000da4cda7221 */ /* 0x008fc60000000000 */
[----:B-1----:R0:W5:Y:S01]  /*2b20*/  LDL.LU R214, [R1+0xc8] ;  /* 0x0000c80001d67983 */ /* 0x0021620000300800 */
[----:B----4-:R-:W-:-:S03]  /*2b30*/  FADD R219, R77, R219 ;  /* 0x000000db4ddb7221 */ /* 0x010fc60000000000 */
[----:B------:R1:W-:Y:S01]  /*2b40*/  STL [R1+0x40], R215 ;  /* 0x000040d701007387 */ /* 0x0003e20000100800 */
[----:B------:R-:W-:-:S01]  /*2b50*/  FADD R220, R78, R220 ;  /* 0x000000dc4edc7221 */ /* 0x000fc20000000000 */
[----:B------:R-:W-:Y:S02]  /*2b60*/  FADD R221, R79, R221 ;  /* 0x000000dd4fdd7221 */ /* 0x000fe40000000000 */
[----:B-1----:R0:W5:Y:S04]  /*2b70*/  LDL.LU R215, [R1+0xc4] ;  /* 0x0000c40001d77983 */ /* 0x0021680000300800 */
[----:B------:R1:W-:Y:S01]  /*2b80*/  STL [R1+0x44], R216 ;  /* 0x000044d801007387 */ /* 0x0003e20000100800 */
[----:B------:R-:W-:-:S01]  /*2b90*/  FADD R222, R80, R222 ;  /* 0x000000de50de7221 */ /* 0x000fc20000000000 */
[----:B------:R-:W-:-:S02]  /*2ba0*/  FADD R223, R81, R223 ;  /* 0x000000df51df7221 */ /* 0x000fc40000000000 */
[----:B-1----:R0:W5:Y:S04]  /*2bb0*/  LDL.LU R216, [R1+0xc0] ;  /* 0x0000c00001d87983 */ /* 0x0021680000300800 */
[----:B------:R1:W-:Y:S01]  /*2bc0*/  STL [R1+0x48], R217 ;  /* 0x000048d901007387 */ /* 0x0003e20000100800 */
[----:B------:R-:W-:-:S03]  /*2bd0*/  FADD R224, R82, R224 ;  /* 0x000000e052e07221 */ /* 0x000fc60000000000 */
        /* <DEDUP_REMOVED lines=13> */
[----:B------:R1:W-:Y:S04]  /*2cb0*/  STL [R1+0x5c], R222 ;  /* 0x00005cde01007387 */ /* 0x0003e80000100800 */
        /* <DEDUP_REMOVED lines=12> */
[----:B-1----:R-:W2:Y:S01]  /*2d80*/  LDL.LU R0, [R1+0x90] ;  /* 0x0000900001007983 */ /* 0x002ea20000300800 */
[----:B------:R-:W-:-:S02]  /*2d90*/  WARPGROUP.DEPBAR.LE gsb0, 0x0 ;  /* 0x00008000000079c5 */ /* 0x000fc40000010000 */
[----:B------:R-:W-:Y:S01]  /*2da0*/  UMOV UR6, URZ ;  /* 0x0000003f00067c82 */ /* 0x000fe20008000000 */
[----:B0-2---:R-:W-:-:S07]  /*2db0*/  FADD R0, R0, R87 ;  /* 0x0000005700007221 */ /* 0x005fce0000000000 */
.L_x_19:
[----:B------:R-:W-:Y:S05]  /*2dc0*/  @!P1 BRA `(.L_x_20) ;  /* 0x0000000000049947 */ /* 0x000fea0003800000 */
[----:B------:R-:W-:Y:S01]  /*2dd0*/  BPT.TRAP 0x1 ;  /* 0x000000040000795c */ /* 0x000fe20000300000 */
.L_x_20:
[----:B------:R-:W-:Y:S02]  /*2de0*/  UISETP.GT.U32.AND UP1, UPT, UR13, 0x1, UPT ;  /* 0x000000010d00788c */ /* 0x000fe4000bf24070 */
[----:B------:R-:W-:-:S04]  /*2df0*/  ULEA UR7, UR17, UR24, 0x3 ;  /* 0x0000001811077291 */ /* 0x000fc8000f8e183f */
[----:B------:R-:W-:Y:S01]  /*2e00*/  UIADD3 UR7, UR7, 0x60, URZ ;  /* 0x0000006007077890 */ /* 0x000fe2000fffe03f */
[----:B------:R-:W-:-:S03]  /*2e10*/  PLOP3.LUT P0, PT, PT, PT, UP1, 0x80, 0x0 ;  /* 0x000000000000781c */ /* 0x000fc60003f0f018 */
[----:B------:R-:W-:-:S09]  /*2e20*/  UPRMT UR7, URZ, 0x654, UR7 ;  /* 0x000006543f077896 */ /* 0x000fd20008000007 */
[----:B------:R-:W-:Y:S01]  /*2e30*/  SYNCS.ARRIVE.TRANS64.RED.A1T0 RZ, [UR7], RZ ;  /* 0x000000ffffff79a7 */ /* 0x000fe20008100407 */
[----:B------:R-:W-:Y:S05]  /*2e40*/  @P0 BRA `(.L_x_21) ;  /* 0x0000000000040947 */ /* 0x000fea0003800000 */
[----:B------:R-:W-:Y:S01]  /*2e50*/  BPT.TRAP 0x1 ;  /* 0x000000040000795c */ /* 0x000fe20000300000 */
.L_x_21:
[----:B------:R-:W-:Y:S02]  /*2e60*/  UISETP.GT.AND UP3, UPT, UR14, 0x1, UPT ;  /* 0x000000010e00788c */ /* 0x000fe4000bf64270 */
[----:B------:R-:W-:Y:S02]  /*2e70*/  UIADD3 UR16, UR16, 0x1, URZ ;  /* 0x0000000110107890 */ /* 0x000fe4000fffe03f */
[----:B------:R-:W-:Y:S02]  /*2e80*/  UIADD3 UR17, UR17, 0x1, URZ ;  /* 0x0000000111117890 */ /* 0x000fe4000fffe03f */
[----:B------:R-:W-:Y:S01]  /*2e90*/  PLOP3.LUT P0, PT, PT, PT, UP3, 0x80, 0x0 ;  /* 0x000000000000781c */ /* 0x000fe20003f0f038 */
[----:B------:R-:W-:Y:S02]  /*2ea0*/  UISETP.NE.AND UP1, UPT, UR16, 0xc, UPT ;  /* 0x0000000c1000788c */ /* 0x000fe4000bf25270 */
[----:B------:R-:W-:Y:S02]  /*2eb0*/  UISETP.NE.AND UP2, UPT, UR17, 0xc, UPT ;  /* 0x0000000c1100788c */ /* 0x000fe4000bf45270 */
[----:B------:R-:W-:-:S02]  /*2ec0*/  USEL UR7, URZ, 0x1, UP1 ;  /* 0x000000013f077887 */ /* 0x000fc40008800000 */
[----:B------:R-:W-:Y:S02]  /*2ed0*/  UIADD3 UR14, UR14, -0x1, URZ ;  /* 0xffffffff0e0e7890 */ /* 0x000fe4000fffe03f */
[----:B------:R-:W-:Y:S02]  /*2ee0*/  USEL UR16, UR16, URZ, UP1 ;  /* 0x0000003f10107287 */ /* 0x000fe40008800000 */
[----:B------:R-:W-:Y:S01]  /*2ef0*/  LOP3.LUT R229, R229, UR7, RZ, 0x3c, !PT ;  /* 0x00000007e5e57c12 */ /* 0x000fe2000f8e3cff */
[----:B------:R-:W-:Y:S01]  /*2f00*/  USEL UR17, UR17, URZ, UP2 ;  /* 0x0000003f11117287 */ /* 0x000fe20009000000 */
[----:B------:R-:W-:Y:S01]  /*2f10*/  UMOV UR7, 0x1 ;  /* 0x0000000100077882 */ /* 0x000fe20000000000 */
[----:B------:R-:W-:Y:S10]  /*2f20*/  @P0 BRA `(.L_x_22) ;  /* 0xffffffec00500947 */ /* 0x000ff4000383ffff */
.L_x_14:
[----:B-----5:R0:W-:Y:S04]  /*2f30*/  STL [R1+0x88], R0 ;  /* 0x0000880001007387 */ /* 0x0201e80000100800 */
[----:B0-----:R-:W2:Y:S04]  /*2f40*/  LDL.LU R0, [R1+0x74] ;  /* 0x0000740001007983 */ /* 0x001ea80000300800 */
[----:B--2---:R0:W-:Y:S04]  /*2f50*/  STL [R1+0x84], R0 ;  /* 0x0000840001007387 */ /* 0x0041e80000100800 */
        /* <DEDUP_REMOVED lines=54> */
[----:B0-----:R-:W2:Y:S01]  /*32c0*/  LDL.LU R0, [R1+0x4] ;  /* 0x0000040001007983 */ /* 0x001ea20000300800 */
[----:B------:R-:W-:-:S03]  /*32d0*/  UISETP.NE.AND UP0, UPT, UR6, URZ, UPT ;  /* 0x0000003f0600728c */ /* 0x000fc6000bf05270 */
[----:B--2---:R0:W-:Y:S04]  /*32e0*/  STL [R1+0x8], R0 ;  /* 0x0000080001007387 */ /* 0x0041e80000100800 */
[----:B0-----:R-:W2:Y:S01]  /*32f0*/  LDL.LU R0, [R1] ;  /* 0x0000000001007983 */ /* 0x001ea20000300800 */
[----:B------:R-:W-:Y:S01]  /*3300*/  USEL UR6, URZ, 0x1, !UP0 ;  /* 0x000000013f067887 */ /* 0x000fe2000c000000 */
[----:B------:R-:W-:Y:S01]  /*3310*/  MOV R229, R3 ;  /* 0x0000000300e57202 */ /* 0x000fe20000000f00 */
[----:B------:R-:W-:Y:S01]  /*3320*/  IMAD.MOV.U32 R153, RZ, RZ, R4 ;  /* 0x000000ffff997224 */ /* 0x000fe200078e0004 */
[----:B------:R0:W-:Y:S01]  /*3330*/  STL [R1], R2 ;  /* 0x0000000201007387 */ /* 0x0001e20000100800 */
[----:B------:R-:W-:Y:S02]  /*3340*/  IMAD.MOV.U32 R152, RZ, RZ, R5 ;  /* 0x000000ffff987224 */ /* 0x000fe400078e0005 */
[----:B------:R-:W-:Y:S01]  /*3350*/  ISETP.NE.AND P0, PT, RZ, UR6, PT ;  /* 0x00000006ff007c0c */ /* 0x000fe2000bf05270 */
[----:B--2---:R0:W-:-:S12]  /*3360*/  STL [R1+0x4], R0 ;  /* 0x0000040001007387 */ /* 0x0041d80000100800 */
[----:B------:R-:W-:Y:S05]  /*3370*/  @!P0 BRA `(.L_x_23) ;  /* 0x0000000c00d48947 */ /* 0x000fea0003800000 */
[----:B0-----:R-:W2:Y:S01]  /*3380*/  LDL.LU R0, [R1] ;  /* 0x0000000001007983 */ /* 0x001ea20000300800 */
[----:B------:R-:W-:Y:S01]  /*3390*/  FADD R227, R89, R227 ;  /* 0x000000e359e37221 */ /* 0x000fe20000000000 */
[----:B------:R-:W-:Y:S01]  /*33a0*/  FADD R226, R90, R226 ;  /* 0x000000e25ae27221 */ /* 0x000fe20000000000 */
[----:B------:R-:W-:Y:S01]  /*33b0*/  FADD R225, R91, R225 ;  /* 0x000000e15be17221 */ /* 0x000fe20000000000 */
[----:B------:R-:W-:Y:S01]  /*33c0*/  FADD R224, R92, R224 ;  /* 0x000000e05ce07221 */ /* 0x000fe20000000000 */
[----:B------:R-:W-:Y:S01]  /*33d0*/  FADD R223, R93, R223 ;  /* 0x000000df5ddf7221 */ /* 0x000fe20000000000 */
[----:B------:R-:W-:Y:S01]  /*33e0*/  STL [R1+0x90], R227 ;  /* 0x000090e301007387 */ /* 0x000fe20000100800 */
        /* <DEDUP_REMOVED lines=99> */
[----:B------:R0:W-:Y:S01]  /*3a20*/  STL [R1+0xf4], R202 ;  /* 0x0000f4ca01007387 */ /* 0x0001e20000100800 */
[----:B------:R-:W-:Y:S01]  /*3a30*/  FADD R18, R40, R18 ;  /* 0x0000001228127221 */ /* 0x000fe20000000000 */
        /* <DEDUP_REMOVED lines=8> */
[----:B0-----:R-:W3:Y:S01]  /*3ac0*/  LDL.LU R202, [R1+0x4] ;  /* 0x0000040001ca7983 */ /* 0x001ee20000300800 */
[----:B------:R-:W-:Y:S01]  /*3ad0*/  FADD R9, R49, R9 ;  /* 0x0000000931097221 */ /* 0x000fe20000000000 */
[----:B------:R-:W-:Y:S01]  /*3ae0*/  FADD R8, R50, R8 ;  /* 0x0000000832087221 */ /* 0x000fe20000000000 */
[----:B------:R-:W-:Y:S01]  /*3af0*/  FADD R7, R51, R7 ;  /* 0x0000000733077221 */ /* 0x000fe20000000000 */
[----:B------:R-:W4:Y:S01]  /*3b00*/  LDL.LU R203, [R1+0x8] ;  /* 0x0000080001cb7983 */ /* 0x000f220000300800 */
[----:B------:R-:W-:Y:S01]  /*3b10*/  FADD R6, R52, R6 ;  /* 0x0000000634067221 */ /* 0x000fe20000000000 */
[----:B------:R-:W-:Y:S01]  /*3b20*/  FADD R152, R53, R152 ;  /* 0x0000009835987221 */ /* 0x000fe20000000000 */
[----:B------:R-:W-:Y:S01]  /*3b30*/  FADD R153, R54, R153 ;  /* 0x0000009936997221 */ /* 0x000fe20000000000 */
[----:B------:R-:W4:Y:S01]  /*3b40*/  LDL.LU R204, [R1+0xc] ;  /* 0x00000c0001cc7983 */ /* 0x000f220000300800 */
[----:B------:R-:W-:Y:S01]  /*3b50*/  FADD R229, R55, R229 ;  /* 0x000000e537e57221 */ /* 0x000fe20000000000 */
[----:B--2---:R-:W-:-:S05]  /*3b60*/  FADD R0, R56, R0 ;  /* 0x0000000038007221 */ /* 0x004fca0000000000 */
[----:B------:R0:W-:Y:S04]  /*3b70*/  STL [R1], R0 ;  /* 0x0000000001007387 */ /* 0x0001e80000100800 */
[----:B------:R-:W2:Y:S04]  /*3b80*/  LDL.LU R205, [R1+0x10] ;  /* 0x0000100001cd7983 */ /* 0x000ea80000300800 */
        /* <DEDUP_REMOVED lines=26> */
[----:B0-----:R-:W2:Y:S01]  /*3d30*/  LDL.LU R0, [R1+0x88] ;  /* 0x0000880001007983 */ /* 0x001ea20000300800 */
[----:B---3--:R-:W-:Y:S01]  /*3d40*/  FADD R202, R57, R202 ;  /* 0x000000ca39ca7221 */ /* 0x008fe20000000000 */
[----:B----4-:R-:W-:-:S04]  /*3d50*/  FADD R203, R58, R203 ;  /* 0x000000cb3acb7221 */ /* 0x010fc80000000000 */
[----:B------:R0:W-:Y:S01]  /*3d60*/  STL [R1+0x4], R202 ;  /* 0x000004ca01007387 */ /* 0x0001e20000100800 */
[----:B------:R-:W-:-:S03]  /*3d70*/  FADD R204, R59, R204 ;  /* 0x000000cc3bcc7221 */ /* 0x000fc60000000000 */
[----:B0-----:R1:W5:Y:S04]  /*3d80*/  LDL.LU R202, [R1+0xf4] ;  /* 0x0000f40001ca7983 */ /* 0x0013680000300800 */
[----:B------:R0:W-:Y:S04]  /*3d90*/  STL [R1+0x8], R203 ;  /* 0x000008cb01007387 */ /* 0x0001e80000100800 */
[----:B0-----:R1:W5:Y:S04]  /*3da0*/  LDL.LU R203, [R1+0xf0] ;  /* 0x0000f00001cb7983 */ /* 0x0013680000300800 */
[----:B------:R0:W-:Y:S04]  /*3db0*/  STL [R1+0xc], R204 ;  /* 0x00000ccc01007387 */ /* 0x0001e80000100800 */
[----:B0-----:R1:W5:Y:S01]  /*3dc0*/  LDL.LU R204, [R1+0xec] ;  /* 0x0000ec0001cc7983 */ /* 0x0013620000300800 */
[----:B------:R-:W-:-:S02]  /*3dd0*/  WARPGROUP.DEPBAR.LE gsb0, 0x0 ;  /* 0x00008000000079c5 */ /* 0x000fc40000010000 */
[----:B--2---:R-:W-:Y:S01]  /*3de0*/  FADD R205, R60, R205 ;  /* 0x000000cd3ccd7221 */ /* 0x004fe20000000000 */
[----:B------:R-:W-:-:S04]  /*3df0*/  FADD R206, R61, R206 ;  /* 0x000000ce3dce7221 */ /* 0x000fc80000000000 */
[----:B------:R0:W-:Y:S01]  /*3e00*/  STL [R1+0x10], R205 ;  /* 0x000010cd01007387 */ /* 0x0001e20000100800 */
[----:B------:R-:W-:Y:S01]  /*3e10*/  FADD R207, R62, R207 ;  /* 0x000000cf3ecf7221 */ /* 0x000fe20000000000 */
[----:B------:R-:W-:Y:S02]  /*3e20*/  FADD R208, R63, R208 ;  /* 0x000000d03fd07221 */ /* 0x000fe40000000000 */
[----:B0-----:R1:W5:Y:S01]  /*3e30*/  LDL.LU R205, [R1+0xe8] ;  /* 0x0000e80001cd7983 */ /* 0x0013620000300800 */
[----:B------:R-:W-:-:S03]  /*3e40*/  FADD R209, R64, R209 ;  /* 0x000000d140d17221 */ /* 0x000fc60000000000 */
[----:B------:R0:W-:Y:S01]  /*3e50*/  STL [R1+0x14], R206 ;  /* 0x000014ce01007387 */ /* 0x0001e20000100800 */
[----:B------:R-:W-:Y:S01]  /*3e60*/  FADD R210, R65, R210 ;  /* 0x000000d241d27221 */ /* 0x000fe20000000000 */
[----:B------:R-:W-:Y:S02]  /*3e70*/  FADD R211, R66, R211 ;  /* 0x000000d342d37221 */ /* 0x000fe40000000000 */
[----:B0-----:R1:W5:Y:S04]  /*3e80*/  LDL.LU R206, [R1+0xe4] ;  /* 0x0000e40001ce7983 */ /* 0x0013680000300800 */
[----:B------:R0:W-:Y:S01]  /*3e90*/  STL [R1+0x18], R207 ;  /* 0x000018cf01007387 */ /* 0x0001e20000100800 */
[----:B------:R-:W-:Y:S01]  /*3ea0*/  FADD R212, R67, R212 ;  /* 0x000000d443d47221 */ /* 0x000fe20000000000 */
[----:B------:R-:W-:-:S02]  /*3eb0*/  FADD R213, R68, R213 ;  /* 0x000000d544d57221 */ /* 0x000fc40000000000 */
[----:B0-----:R1:W5:Y:S04]  /*3ec0*/  LDL.LU R207, [R1+0xe0] ;  /* 0x0000e00001cf7983 */ /* 0x0013680000300800 */
[----:B------:R0:W-:Y:S01]  /*3ed0*/  STL [R1+0x1c], R208 ;  /* 0x00001cd001007387 */ /* 0x0001e20000100800 */
[----:B------:R-:W-:Y:S01]  /*3ee0*/  FADD R214, R69, R214 ;  /* 0x000000d645d67221 */ /* 0x000fe20000000000 */
[----:B------:R-:W-:Y:S02]  /*3ef0*/  FADD R215, R70, R215 ;  /* 0x000000d746d77221 */ /* 0x000fe40000000000 */
[----:B0-----:R1:W5:Y:S04]  /*3f00*/  LDL.LU R208, [R1+0xdc] ;  /* 0x0000dc0001d07983 */ /* 0x0013680000300800 */
[----:B------:R0:W-:Y:S01]  /*3f10*/  STL [R1+0x20], R209 ;  /* 0x000020d101007387 */ /* 0x0001e20000100800 */
[----:B------:R-:W-:-:S03]  /*3f20*/  FADD R216, R71, R216 ;  /* 0x000000d847d87221 */ /* 0x000fc60000000000 */
        /* <DEDUP_REMOVED lines=45> */
[----:B------:R0:W-:Y:S04]  /*4200*/  STL [R1+0x5c], R224 ;  /* 0x00005ce001007387 */ /* 0x0001e80000100800 */
        /* <DEDUP_REMOVED lines=8> */
[----:B------:R1:W-:Y:S04]  /*4290*/  STL [R1+0x70], R4 ;  /* 0x0000700401007387 */ /* 0x0003e80000100800 */
[----:B------:R1:W-:Y:S04]  /*42a0*/  STL [R1+0x74], R3 ;  /* 0x0000740301007387 */ /* 0x0003e80000100800 */
[----:B------:R1:W-:Y:S04]  /*42b0*/  STL [R1+0x88], R0 ;  /* 0x0000880001007387 */ /* 0x0003e80000100800 */
[----:B------:R1:W-:Y:S02]  /*42c0*/  STL [R1+0x84], R2 ;  /* 0x0000840201007387 */ /* 0x0003e40000100800 */
.L_x_23:
[----:B-1----:R-:W2:Y:S01]  /*42d0*/  LDL.LU R4, [R1+0x8c] ;  /* 0x00008c0001047983 */ /* 0x002ea20000300800 */
[----:B------:R-:W1:Y:S01]  /*42e0*/  LDC R26, c[0x0][0x288] ;  /* 0x0000a200ff1a7b82 */ /* 0x000e620000000800 */
[----:B------:R-:W-:Y:S01]  /*42f0*/  ULDC UR11, c[0x0][0x284] ;  /* 0x0000a100000b7ab9 */ /* 0x000fe20000000800 */
[----:B0-----:R-:W0:Y:S01]  /*4300*/  S2R R2, SR_TID.X ;  /* 0x0000000000027919 */ /* 0x001e220000002100 */
[----:B------:R-:W-:Y:S02]  /*4310*/  UIADD3 UR9, UR12, UR5, URZ ;  /* 0x000000050c097290 */ /* 0x000fe4000fffe03f */
[----:B------:R-:W-:Y:S01]  /*4320*/  USHF.R.S32.HI UR10, URZ, 0x1f, UR23 ;  /* 0x0000001f3f0a7899 */ /* 0x000fe20008011417 */
[----:B------:R-:W-:Y:S01]  /*4330*/  ULDC.64 UR14, c[0x0][0x6d0] ;  /* 0x0001b400000e7ab9 */ /* 0x000fe20000000a00 */
[----:B0-----:R-:W-:Y:S02]  /*4340*/  LOP3.LUT R0, R2, 0x60, RZ, 0xc0, !PT ;  /* 0x0000006002007812 */ /* 0x001fe400078ec0ff */
[----:B------:R-:W-:-:S02]  /*4350*/  SHF.R.U32.HI R2, RZ, 0x2, R2 ;  /* 0x00000002ff027819 */ /* 0x000fc40000011602 */
[----:B------:R-:W-:Y:S02]  /*4360*/  SHF.R.U32.HI R0, RZ, 0x5, R0 ;  /* 0x00000005ff007819 */ /* 0x000fe40000011600 */
[----:B------:R-:W-:-:S03]  /*4370*/  LOP3.LUT R3, R2, 0x7, RZ, 0xc0, !PT ;  /* 0x0000000702037812 */ /* 0x000fc600078ec0ff */
[C---:B------:R-:W-:Y:S02]  /*4380*/  IMAD.SHL.U32 R2, R0.reuse, 0x10, RZ ;  /* 0x0000001000027824 */ /* 0x040fe400078e00ff */
[----:B------:R-:W-:-:S03]  /*4390*/  IMAD R5, R0, -0x10, -R3 ;  /* 0xfffffff000057824 */ /* 0x000fc600078e0a03 */
[----:B------:R-:W-:Y:S02]  /*43a0*/  LOP3.LUT R3, R2, 0xfffffff0, R3, 0xe2, !PT ;  /* 0xfffffff002037812 */ /* 0x000fe400078ee203 */
[----:B------:R-:W0:Y:S02]  /*43b0*/  S2R R2, SR_TID.X ;  /* 0x0000000000027919 */ /* 0x000e240000002100 */
[--C-:B0-----:R-:W-:Y:S02]  /*43c0*/  SHF.R.U32.HI R0, RZ, 0x7, R2.reuse ;  /* 0x00000007ff007819 */ /* 0x101fe40000011602 */
[----:B------:R-:W-:-:S04]  /*43d0*/  SHF.R.U32.HI R2, RZ, 0x1, R2 ;  /* 0x00000001ff027819 */ /* 0x000fc80000011602 */
[----:B------:R-:W-:Y:S02]  /*43e0*/  LOP3.LUT R2, R3, 0x40, R2, 0xf8, !PT ;  /* 0x0000004003027812 */ /* 0x000fe400078ef802 */
[----:B--2---:R-:W-:-:S04]  /*43f0*/  SHF.L.U32 R3, R4, 0x8, RZ ;  /* 0x0000000804037819 */ /* 0x004fc800000006ff */
[----:B------:R-:W-:Y:S02]  /*4400*/  LOP3.LUT R4, R2, R3, RZ, 0xfc, !PT ;  /* 0x0000000302047212 */ /* 0x000fe400078efcff */
[----:B------:R-:W2:Y:S01]  /*4410*/  LDL R2, [R1+0x80] ;  /* 0x0000800001027983 */ /* 0x000ea20000100800 */
[----:B------:R-:W-:-:S05]  /*4420*/  LOP3.LUT R0, R0, 0x1, RZ, 0xc0, !PT ;  /* 0x0000000100007812 */ /* 0x000fca00078ec0ff */
[----:B------:R-:W-:Y:S02]  /*4430*/  IMAD R24, R0, -0x40, R5 ;  /* 0xffffffc000187824 */ /* 0x000fe400078e0205 */
[----:B------:R-:W0:Y:S01]  /*4440*/  S2R R0, SR_TID.X ;  /* 0x0000000000007919 */ /* 0x000e220000002100 */
[----:B------:R-:W-:Y:S02]  /*4450*/  UISETP.GT.U32.AND UP0, UPT, UR9, 0xb, UPT ;  /* 0x0000000b0900788c */ /* 0x000fe4000bf04070 */
[----:B------:R-:W-:Y:S02]  /*4460*/  UIMAD UR5, UR10, UR14, URZ ;  /* 0x0000000e0a0572a4 */ /* 0x000fe4000f8e023f */
[----:B------:R-:W-:Y:S02]  /*4470*/  UISETP.LT.U32.AND UP0, UPT, UR12, 0xc, UP0 ;  /* 0x0000000c0c00788c */ /* 0x000fe40008701070 */
[----:B------:R-:W-:Y:S01]  /*4480*/  UISETP.GE.U32.AND UP1, UPT, UR12, 0xc, UPT ;  /* 0x0000000c0c00788c */ /* 0x000fe2000bf26070 */
[----:B------:R-:W-:Y:S01]  /*4490*/  SHF.R.S32.HI R5, RZ, 0x1f, R4 ;  /* 0x0000001fff057819 */ /* 0x000fe20000011404 */
[----:B------:R-:W-:Y:S01]  /*44a0*/  UIMAD UR8, UR23, UR15, UR5 ;  /* 0x0000000f170872a4 */ /* 0x000fe2000f8e0205 */
[----:B------:R-:W-:Y:S01]  /*44b0*/  IMAD.U32 R39, RZ, RZ, UR14 ;  /* 0x0000000eff277e24 */ /* 0x000fe2000f8e00ff */
[----:B------:R-:W-:-:S02]  /*44c0*/  UIMAD.WIDE.U32 UR6, UR9, -0x55555555, URZ ;  /* 0xaaaaaaab090678a5 */ /* 0x000fc4000f8e003f */
[----:B------:R-:W-:Y:S01]  /*44d0*/  USEL UR5, URZ, 0x1, !UP0 ;  /* 0x000000013f057887 */ /* 0x000fe2000c000000 */
[----:B------:R-:W-:Y:S01]  /*44e0*/  IMAD.WIDE.U32 R38, R39, UR23, R4 ;  /* 0x0000001727267c25 */ /* 0x000fe2000f8e0004 */
[----:B------:R-:W-:Y:S02]  /*44f0*/  USHF.R.U32.HI UR6, URZ, 0x3, UR7 ;  /* 0x000000033f067899 */ /* 0x000fe40008011607 */
[----:B------:R-:W-:Y:S01]  /*4500*/  ULOP3.LUT UR4, UR4, UR5, URZ, 0x3c, !UPT ;  /* 0x0000000504047292 */ /* 0x000fe2000f8e3c3f */
[----:B------:R-:W-:Y:S01]  /*4510*/  VIADD R39, R39, UR8 ;  /* 0x0000000827277c36 */ /* 0x000fe20008000000 */
[----:B------:R-:W-:Y:S01]  /*4520*/  UIMAD UR5, UR6, -0xc, UR9 ;  /* 0xfffffff4060578a4 */ /* 0x000fe2000f8e0209 */
[----:B------:R-:W-:Y:S02]  /*4530*/  WARPGROUP.DEPBAR.LE gsb0, 0x0 ;  /* 0x00008000000079c5 */ /* 0x000fe40000010000 */
[----:B------:R-:W-:Y:S01]  /*4540*/  @UP1 ULOP3.LUT UR4, UR4, 0x1, UR6, 0x78, !UPT ;  /* 0x0000000104041892 */ /* 0x000fe2000f8e7806 */
[----:B0-----:R-:W-:-:S05]  /*4550*/  LOP3.LUT R0, R0, 0x3, RZ, 0xc0, !PT ;  /* 0x0000000300007812 */ /* 0x001fca00078ec0ff */
[----:B-1----:R-:W-:Y:S02]  /*4560*/  IMAD R0, R0, -0x2, R26 ;  /* 0xfffffffe00007824 */ /* 0x002fe400078e021a */
[----:B--2---:R-:W-:Y:S01]  /*4570*/  IMAD.SHL.U32 R25, R2, 0x80, RZ ;  /* 0x0000008002197824 */ /* 0x004fe200078e00ff */
[----:B------:R-:W-:-:S04]  /*4580*/  IADD3 R2, -R3, UR11, R24 ;  /* 0x0000000b03027c10 */ /* 0x000fc8000fffe118 */
[----:B------:R-:W-:-:S04]  /*4590*/  ISETP.GE.AND P0, PT, R25, R26, PT ;  /* 0x0000001a1900720c */ /* 0x000fc80003f06270 */
[----:B------:R-:W-:Y:S01]  /*45a0*/  ISETP.GE.OR P0, PT, R3, UR11, P0 ;  /* 0x0000000b03007c0c */ /* 0x000fe20008706670 */
[----:B------:R-:W-:-:S05]  /*45b0*/  IMAD.MOV.U32 R3, RZ, RZ, -0x1 ;  /* 0xffffffffff037424 */ /* 0x000fca00078e00ff */
[----:B------:R0:W-:Y:S01]  /*45c0*/  STL [R1+0x8c], R3 ;  /* 0x00008c0301007387 */ /* 0x0001e20000100800 */
[----:B------:R-:W-:-:S06]  /*45d0*/  IADD3 R0, R0, -R25, RZ ;  /* 0x8000001900007210 */ /* 0x000fcc0007ffe0ff */
[----:B------:R-:W-:Y:S05]  /*45e0*/  @P0 BRA `(.L_x_24) ;  /* 0x0000008400780947 */ /* 0x000fea0003800000 */
[----:B------:R1:W-:Y:S01]  /*45f0*/  STL [R1+0x90], R4 ;  /* 0x0000900401007387 */ /* 0x0003e20000100800 */
[----:B------:R-:W2:Y:S03]  /*4600*/  LDC.64 R26, c[0x0][0x6c8] ;  /* 0x0001b200ff1a7b82 */ /* 0x000ea60000000a00 */
[----:B-1----:R-:W3:Y:S01]  /*4610*/  LDL.LU R4, [R1+0x80] ;  /* 0x0000800001047983 */ /* 0x002ee20000300800 */
[----:B0-----:R-:W0:Y:S01]  /*4620*/  S2R R3, SR_TID.X ;  /* 0x0000000000037919 */ /* 0x001e220000002100 */
[----:B------:R-:W-:Y:S01]  /*4630*/  FSETP.NEU.AND P0, PT, RZ, UR21, PT ;  /* 0x00000015ff007c0b */ /* 0x000fe2000bf0d000 */
[----:B------:R-:W-:Y:S01]  /*4640*/  BSSY B0, `(.L_x_24) ;  /* 0x0000858000007945 */ /* 0x000fe20003800000 */
[----:B------:R-:W-:Y:S01]  /*4650*/  ISETP.GT.AND P2, PT, R2, RZ, PT ;  /* 0x000000ff0200720c */ /* 0x000fe20003f44270 */
[----:B---3--:R-:W-:Y:S02]  /*4660*/  IMAD.WIDE R28, R4, 0x80, RZ ;  /* 0x00000080041c7825 */ /* 0x008fe400078e02ff */
[----:B------:R1:W5:Y:S01]  /*4670*/  LDL.LU R4, [R1+0x90] ;  /* 0x0000900001047983 */ /* 0x0003620000300800 */
[----:B------:R-:W-:Y:S01]  /*4680*/  ISETP.GT.AND P4, PT, R0, RZ, P2 ;  /* 0x000000ff0000720c */ /* 0x000fe20001784270 */
[----:B0-----:R-:W-:-:S02]  /*4690*/  IMAD.SHL.U32 R25, R3, 0x2, RZ ;  /* 0x0000000203197824 */ /* 0x001fc400078e00ff */
[----:B--2---:R-:W-:-:S03]  /*46a0*/  IMAD R24, R29, R26, RZ ;  /* 0x0000001a1d187224 */ /* 0x004fc600078e02ff */
[----:B------:R-:W-:-:S05]  /*46b0*/  LOP3.LUT R25, R28, 0x6, R25, 0xf8, !PT ;  /* 0x000000061c197812 */ /* 0x000fca00078ef819 */
[----:B------:R-:W-:-:S04]  /*46c0*/  IMAD.WIDE.U32 R38, R25, R26, R38 ;  /* 0x0000001a19267225 */ /* 0x000fc800078e0026 */
[----:B------:R-:W-:-:S04]  /*46d0*/  IMAD R3, R25, R27, R24 ;  /* 0x0000001b19037224 */ /* 0x000fc800078e0218 */
[----:B------:R-:W-:Y:S01]  /*46e0*/  IMAD.IADD R41, R39, 0x1, R3 ;  /* 0x0000000127297824 */ /* 0x000fe200078e0203 */
[----:B-1----:R-:W-:Y:S06]  /*46f0*/  @!P0 BRA `(.L_x_25) ;  /* 0x0000006400988947 */ /* 0x002fec0003800000 */
[----:B------:R-:W0:Y:S01]  /*4700*/  LDC.64 R36, c[0x0][0x6b0] ;  /* 0x0001ac00ff247b82 */ /* 0x000e220000000a00 */
[----:B------:R-:W-:Y:S01]  /*4710*/  ULDC.64 UR8, c[0x0][0x6b8] ;  /* 0x0001ae0000087ab9 */ /* 0x000fe20000000a00 */
[----:B------:R-:W-:Y:S01]  /*4720*/  ULDC.64 UR14, c[0x0][0x6c0] ;  /* 0x0001b000000e7ab9 */ /* 0x000fe20000000a00 */
[----:B------:R-:W-:Y:S02]  /*4730*/  UIMAD UR6, UR10, UR8, URZ ;  /* 0x000000080a0672a4 */ /* 0x000fe4000f8e023f */
[----:B------:R-:W-:Y:S01]  /*4740*/  MOV R24, UR8 ;  /* 0x0000000800187c02 */ /* 0x000fe20008000f00 */
[----:B------:R-:W-:Y:S01]  /*4750*/  ULDC.64 UR10, c[0x0][0x6a8] ;  /* 0x0001aa00000a7ab9 */ /* 0x000fe20000000a00 */
[----:B------:R-:W-:Y:S01]  /*4760*/  UIMAD UR6, UR23, UR9, UR6 ;  /* 0x00000009170672a4 */ /* 0x000fe2000f8e0206 */
[----:B------:R-:W1:Y:S02]  /*4770*/  LDC.64 R50, c[0x0][0x6b0] ;  /* 0x0001ac00ff327b82 */ /* 0x000e640000000a00 */
[----:B-----5:R-:W-:-:S04]  /*4780*/  IMAD.WIDE.U32 R32, R24, UR23, R4 ;  /* 0x0000001718207c25 */ /* 0x020fc8000f8e0004 */
[----:B------:R-:W-:Y:S02]  /*4790*/  VIADD R31, R33, UR6 ;  /* 0x00000006211f7c36 */ /* 0x000fe40008000000 */
[----:B------:R-:W-:Y:S02]  /*47a0*/  IMAD.MOV.U32 R30, RZ, RZ, R32 ;  /* 0x000000ffff1e7224 */ /* 0x000fe400078e0020 */
[----:B0-----:R-:W-:-:S04]  /*47b0*/  IMAD R28, R29, R36, RZ ;  /* 0x000000241d1c7224 */ /* 0x001fc800078e02ff */
[C---:B------:R-:W-:Y:S02]  /*47c0*/  IMAD R3, R25.reuse, R37, R28 ;  /* 0x0000002519037224 */ /* 0x040fe400078e021c */
[----:B------:R-:W-:-:S04]  /*47d0*/  IMAD.WIDE.U32 R28, R25, R36, R30 ;  /* 0x00000024191c7225 */ /* 0x000fc800078e001e */
[----:B------:R-:W-:Y:S01]  /*47e0*/  IMAD.IADD R29, R29, 0x1, R3 ;  /* 0x000000011d1d7824 */ /* 0x000fe200078e0203 */
[----:B------:R-:W-:-:S04]  /*47f0*/  LEA R34, P0, R28, UR10, 0x2 ;  /* 0x0000000a1c227c11 */ /* 0x000fc8000f8010ff */
[----:B------:R-:W-:-:S05]  /*4800*/  LEA.HI.X R35, R28, UR11, R29, 0x2, P0 ;  /* 0x0000000b1c237c11 */ /* 0x000fca00080f141d */
[----:B------:R1:W2:Y:S01]  /*4810*/  @P4 LDG.E.LTC128B R42, desc[UR18][R34.64] ;  /* 0x00000012222a4981 */ /* 0x0002a2000c1e1920 */
[----:B------:R-:W-:Y:S01]  /*4820*/  LEA R28, P0, R38, UR14, 0x2 ;  /* 0x0000000e261c7c11 */ /* 0x000fe2000f8010ff */
[----:B------:R-:W-:Y:S01]  /*4830*/  BSSY B1, `(.L_x_26) ;  /* 0x0000011000017945 */ /* 0x000fe20003800000 */
[----:B------:R-:W-:Y:S02]  /*4840*/  ISETP.GT.AND P1, PT, R0, 0x1, P2 ;  /* 0x000000010000780c */ /* 0x000fe40001724270 */
[----:B------:R-:W-:Y:S01]  /*4850*/  LEA.HI.X R29, R38, UR15, R41, 0x2, P0 ;  /* 0x0000000f261d7c11 */ /* 0x000fe200080f1429 */
[----:B-1----:R-:W-:-:S05]  /*4860*/  IMAD.WIDE.U32 R34, R25, R36, R50 ;  /* 0x0000002419227225 */ /* 0x002fca00078e0032 */
[----:B------:R-:W-:Y:S02]  /*4870*/  IADD3 R47, R3, R35, RZ ;  /* 0x00000023032f7210 */ /* 0x000fe40007ffe0ff */
[----:B------:R-:W-:-:S05]  /*4880*/  IADD3 R41, P0, R32, R34, RZ ;  /* 0x0000002220297210 */ /* 0x000fca0007f1e0ff */
[----:B------:R-:W-:Y:S01]  /*4890*/  IMAD.X R44, R47, 0x1, R31, P0 ;  /* 0x000000012f2c7824 */ /* 0x000fe200000e061f */
[----:B------:R-:W-:-:S04]  /*48a0*/  LEA R40, P0, R41, UR10, 0x2 ;  /* 0x0000000a29287c11 */ /* 0x000fc8000f8010ff */
[----:B------:R-:W-:Y:S01]  /*48b0*/  LEA.HI.X R41, R41, UR11, R44, 0x2, P0 ;  /* 0x0000000b29297c11 */ /* 0x000fe200080f142c */
[----:B--2---:R-:W-:Y:S01]  /*48c0*/  FMUL R39, R42, UR21 ;  /* 0x000000152a277c20 */ /* 0x004fe20008400000 */
[----:B------:R-:W-:-:S03]  /*48d0*/  IMAD.MOV.U32 R46, RZ, RZ, R42 ;  /* 0x000000ffff2e7224 */ /* 0x000fc600078e002a */
[----:B------:R-:W-:Y:S01]  /*48e0*/  FFMA R45, R228, UR20, R39 ;  /* 0x00000014e42d7c23 */ /* 0x000fe20008000027 */
[----:B------:R-:W-:-:S04]  /*48f0*/  IMAD.WIDE.U32 R38, R25, R36, R4 ;  /* 0x0000002419267225 */ /* 0x000fc800078e0004 */
[----:B------:R0:W-:Y:S01]  /*4900*/  @P4 STG.E desc[UR18][R28.64], R45 ;  /* 0x0000002d1c004986 */ /* 0x0001e2000c101912 */
[----:B------:R-:W-:Y:S01]  /*4910*/  IMAD.IADD R43, R3, 0x1, R39 ;  /* 0x00000001032b7824 */ /* 0x000fe200078e0227 */
[----:B------:R-:W-:Y:S06]  /*4920*/  @!P1 BRA `(.L_x_27) ;  /* 0x0000000000049947 */ /* 0x000fec0003800000 */
[----:B------:R1:W5:Y:S02]  /*4930*/  LDG.E.LTC128B R46, desc[UR18][R40.64] ;  /* 0x00000012282e7981 */ /* 0x000364000c1e1920 */
.L_x_27:
[----:B------:R-:W-:Y:S05]  /*4940*/  BSYNC B1 ;  /* 0x0000000000017941 */ /* 0x000fea0003800000 */
.L_x_26:
[----:B------:R-:W-:Y:S01]  /*4950*/  MOV R42, R38 ;  /* 0x00000026002a7202 */ /* 0x000fe20000000f00 */
[----:B-1---5:R-:W-:Y:S01]  /*4960*/  FMUL R40, R46, UR21 ;  /* 0x000000152e287c20 */ /* 0x022fe20008400000 */
[----:B------:R-:W-:Y:S01]  /*4970*/  LEA R38, P4, R26, R28, 0x2 ;  /* 0x0000001c1a267211 */ /* 0x000fe200078810ff */
[----:B------:R-:W-:Y:S01]  /*4980*/  BSSY B1, `(.L_x_28) ;  /* 0x0000010000017945 */ /* 0x000fe20003800000 */
[----:B------:R-:W-:Y:S01]  /*4990*/  ISETP.GT.AND P0, PT, R2, 0x8, PT ;  /* 0x000000080200780c */ /* 0x000fe20003f04270 */
[----:B------:R-:W-:Y:S01]  /*49a0*/  FFMA R227, R227, UR20, R40 ;  /* 0x00000014e3e37c23 */ /* 0x000fe20008000028 */
[----:B------:R-:W-:Y:S01]  /*49b0*/  LEA.HI.X R39, R26, R29, R27, 0x2, P4 ;  /* 0x0000001d1a277211 */ /* 0x000fe200020f141b */
[----:B------:R-:W-:Y:S01]  /*49c0*/  IMAD.WIDE.U32 R42, R24, UR23, R42 ;  /* 0x00000017182a7c25 */ /* 0x000fe2000f8e002a */
[----:B------:R-:W-:Y:S02]  /*49d0*/  ISETP.GT.AND P4, PT, R0, RZ, P0 ;  /* 0x000000ff0000720c */ /* 0x000fe40000784270 */
[----:B------:R-:W-:Y:S01]  /*49e0*/  IADD3 R44, P5, R4, R34, RZ ;  /* 0x00000022042c7210 */ /* 0x000fe20007fbe0ff */
[----:B------:R1:W-:Y:S01]  /*49f0*/  @P1 STG.E desc[UR18][R38.64], R227 ;  /* 0x000000e326001986 */ /* 0x0003e2000c101912 */
[----:B------:R-:W-:Y:S01]  /*4a00*/  VIADD R35, R43, UR6 ;  /* 0x000000062b237c36 */ /* 0x000fe20008000000 */
[----:B------:R-:W-:-:S02]  /*4a10*/  LEA R40, P6, R42, UR10, 0x2 ;  /* 0x0000000a2a287c11 */ /* 0x000fc4000f8c10ff */
[----:B0-----:R-:W-:Y:S02]  /*4a20*/  IMAD.X R45, R5, 0x1, R47, P5 ;  /* 0x00000001052d7824 */ /* 0x001fe400028e062f */
[----:B------:R-:W-:Y:S01]  /*4a30*/  LEA.HI.X R41, R42, UR11, R35, 0x2, P6 ;  /* 0x0000000b2a297c11 */ /* 0x000fe2000b0f1423 */
[----:B------:R-:W-:Y:S02]  /*4a40*/  IMAD.MOV.U32 R35, RZ, RZ, R47 ;  /* 0x000000ffff237224 */ /* 0x000fe400078e002f */
[----:B------:R-:W-:Y:S01]  /*4a50*/  IMAD.WIDE.U32 R44, R24, UR23, R44 ;  /* 0x00000017182c7c25 */ /* 0x000fe2000f8e002c */
[----:B------:R-:W-:Y:S06]  /*4a60*/  @!P4 BRA `(.L_x_29) ;  /* 0x000000000004c947 */ /* 0x000fec0003800000 */
[----:B------:R0:W5:Y:S02]  /*4a70*/  LDG.E.LTC128B R46, desc[UR18][R40.64+0x20] ;  /* 0x00002012282e7981 */ /* 0x000164000c1e1920 */
.L_x_29:
[----:B------:R-:W-:Y:S05]  /*4a80*/  BSYNC B1 ;  /* 0x0000000000017941 */ /* 0x000fea0003800000 */
.L_x_28:
[----:B------:R-:W-:Y:S01]  /*4a90*/  ISETP.GT.AND P6, PT, R0, 0x1, P0 ;  /* 0x000000010000780c */ /* 0x000fe200007c4270 */
[----:B-----5:R-:W-:Y:S01]  /*4aa0*/  FMUL R43, R46, UR21 ;  /* 0x000000152e2b7c20 */ /* 0x020fe20008400000 */
[----:B------:R-:W-:Y:S01]  /*4ab0*/  IADD3 R45, R45, UR6, RZ ;  /* 0x000000062d2d7c10 */ /* 0x000fe2000fffe0ff */
[----:B------:R-:W-:Y:S01]  /*4ac0*/  IMAD.WIDE.U32 R34, R36, 0x7, R34 ;  /* 0x0000000724227825 */ /* 0x000fe200078e0022 */
[----:B------:R-:W-:-:S03]  /*4ad0*/  LEA R42, P1, R44, UR10, 0x2 ;  /* 0x0000000a2c2a7c11 */ /* 0x000fc6000f8210ff */
[----:B------:R-:W-:Y:S01]  /*4ae0*/  FFMA R47, R226, UR20, R43 ;  /* 0x00000014e22f7c23 */ /* 0x000fe2000800002b */
[----:B------:R-:W-:Y:S01]  /*4af0*/  BSSY B1, `(.L_x_30) ;  /* 0x000000b000017945 */ /* 0x000fe20003800000 */
[----:B------:R-:W-:Y:S01]  /*4b00*/  IMAD R226, R37, 0x7, RZ ;  /* 0x0000000725e27824 */ /* 0x000fe200078e02ff */
[----:B------:R-:W-:Y:S02]  /*4b10*/  LEA.HI.X R43, R44, UR11, R45, 0x2, P1 ;  /* 0x0000000b2c2b7c11 */ /* 0x000fe400088f142d */
[----:B------:R-:W-:Y:S01]  /*4b20*/  IADD3 R45, P5, R32, R34, RZ ;  /* 0x00000022202d7210 */ /* 0x000fe20007fbe0ff */
[----:B------:R-:W-:Y:S01]  /*4b30*/  IMAD.IADD R49, R35, 0x1, R226 ;  /* 0x0000000123317824 */ /* 0x000fe200078e02e2 */
[----:B------:R2:W-:Y:S01]  /*4b40*/  @P4 STG.E desc[UR18][R28.64+0x20], R47 ;  /* 0x0000202f1c004986 */ /* 0x0005e2000c101912 */
[----:B------:R-:W-:Y:S02]  /*4b50*/  ISETP.GT.AND P1, PT, R0, 0x8, P2 ;  /* 0x000000080000780c */ /* 0x000fe40001724270 */
[----:B------:R-:W-:Y:S01]  /*4b60*/  LEA R44, P4, R45, UR10, 0x2 ;  /* 0x0000000a2d2c7c11 */ /* 0x000fe2000f8810ff */
[----:B------:R-:W-:Y:S01]  /*4b70*/  IMAD.X R52, R49, 0x1, R31, P5 ;  /* 0x0000000131347824 */ /* 0x000fe200028e061f */
[----:B------:R-:W-:Y:S11]  /*4b80*/  @!P6 BRA `(.L_x_31) ;  /* 0x000000000004e947 */ /* 0x000ff60003800000 */
[----:B------:R3:W5:Y:S02]  /*4b90*/  LDG.E.LTC128B R46, desc[UR18][R42.64+0x20] ;  /* 0x000020122a2e7981 */ /* 0x000764000c1e1920 */
.L_x_31:
[----:B------:R-:W-:Y:S05]  /*4ba0*/  BSYNC B1 ;  /* 0x0000000000017941 */ /* 0x000fea0003800000 */
.L_x_30:
[----:B-----5:R-:W-:Y:S01]  /*4bb0*/  FMUL R48, R46, UR21 ;  /* 0x000000152e307c20 */ /* 0x020fe20008400000 */
[----:B------:R-:W-:Y:S01]  /*4bc0*/  IMAD.MOV.U32 R62, RZ, RZ, R46 ;  /* 0x000000ffff3e7224 */ /* 0x000fe200078e002e */
[----:B------:R-:W-:Y:S02]  /*4bd0*/  LEA.HI.X R45, R45, UR11, R52, 0x2, P4 ;  /* 0x0000000b2d2d7c11 */ /* 0x000fe4000a0f1434 */
[----:B------:R-:W-:-:S05]  /*4be0*/  FFMA R225, R225, UR20, R48 ;  /* 0x00000014e1e17c23 */ /* 0x000fca0008000030 */
[----:B------:R-:W-:Y:S04]  /*4bf0*/  @P6 STG.E desc[UR18][R38.64+0x20], R225 ;  /* 0x000020e126006986 */ /* 0x000fe8000c101912 */
[----:B------:R4:W3:Y:S01]  /*4c00*/  @P1 LDG.E.LTC128B R62, desc[UR18][R44.64] ;  /* 0x000000122c3e1981 */ /* 0x0008e2000c1e1920 */
[----:B------:R-:W-:Y:S01]  /*4c10*/  IADD3 R48, P4, R34, R36, RZ ;  /* 0x0000002422307210 */ /* 0x000fe20007f9e0ff */
[----:B------:R-:W-:Y:S02]  /*4c20*/  IMAD R55, R27, 0x1c, RZ ;  /* 0x0000001c1b377824 */ /* 0x000fe400078e02ff */
[----:B--2---:R-:W-:Y:S01]  /*4c30*/  IMAD.WIDE.U32 R46, R26, 0x1c, R38 ;  /* 0x0000001c1a2e7825 */ /* 0x004fe200078e0026 */
[----:B------:R-:W-:Y:S02]  /*4c40*/  IADD3.X R49, R49, R37, RZ, P4, !PT ;  /* 0x0000002531317210 */ /* 0x000fe400027fe4ff */
[----:B------:R-:W-:-:S02]  /*4c50*/  IADD3 R35, P5, R48, R32, RZ ;  /* 0x0000002030237210 */ /* 0x000fc40007fbe0ff */
[----:B------:R-:W-:Y:S01]  /*4c60*/  ISETP.GT.AND P4, PT, R0, 0x9, P2 ;  /* 0x000000090000780c */ /* 0x000fe20001784270 */
[----:B----4-:R-:W-:Y:S02]  /*4c70*/  IMAD.IADD R45, R47, 0x1, R55 ;  /* 0x000000012f2d7824 */ /* 0x010fe400078e0237 */
[----:B------:R-:W-:Y:S01]  /*4c80*/  IMAD.X R52, R49, 0x1, R31, P5 ;  /* 0x0000000131347824 */ /* 0x000fe200028e061f */
[----:B------:R-:W-:Y:S01]  /*4c90*/  LEA R34, P5, R35, UR10, 0x2 ;  /* 0x0000000a23227c11 */ /* 0x000fe2000f8a10ff */
[----:B------:R-:W-:-:S03]  /*4ca0*/  IMAD.MOV.U32 R44, RZ, RZ, R46 ;  /* 0x000000ffff2c7224 */ /* 0x000fc600078e002e */
[----:B------:R-:W-:Y:S01]  /*4cb0*/  LEA.HI.X R35, R35, UR11, R52, 0x2, P5 ;  /* 0x0000000b23237c11 */ /* 0x000fe2000a8f1434 */
[----:B---3--:R-:W-:-:S04]  /*4cc0*/  FMUL R53, R62, UR21 ;  /* 0x000000153e357c20 */ /* 0x008fc80008400000 */
[----:B------:R-:W-:-:S05]  /*4cd0*/  FFMA R59, R224, UR20, R53 ;  /* 0x00000014e03b7c23 */ /* 0x000fca0008000035 */
[----:B------:R2:W-:Y:S04]  /*4ce0*/  @P1 STG.E desc[UR18][R44.64], R59 ;  /* 0x0000003b2c001986 */ /* 0x0005e8000c101912 */
[----:B------:R3:W4:Y:S01]  /*4cf0*/  @P4 LDG.E.LTC128B R62, desc[UR18][R34.64] ;  /* 0x00000012223e4981 */ /* 0x000722000c1e1920 */
[----:B------:R-:W-:Y:S01]  /*4d00*/  IMAD.WIDE.U32 R50, R36, 0x7, R50 ;  /* 0x0000000724327825 */ /* 0x000fe200078e0032 */
[----:B------:R-:W-:Y:S01]  /*4d10*/  ISETP.GT.AND P6, PT, R0, 0x8, P0 ;  /* 0x000000080000780c */ /* 0x000fe200007c4270 */
[----:B------:R-:W-:Y:S03]  /*4d20*/  BSSY B1, `(.L_x_32) ;  /* 0x0000019000017945 */ /* 0x000fe60003800000 */
[----:B------:R-:W-:-:S02]  /*4d30*/  IADD3 R51, R226, R51, RZ ;  /* 0x00000033e2337210 */ /* 0x000fc40007ffe0ff */
[-C--:B------:R-:W-:Y:S01]  /*4d40*/  IADD3 R52, P1, R50, R36.reuse, RZ ;  /* 0x0000002432347210 */ /* 0x080fe20007f3e0ff */
[----:B---3--:R-:W-:-:S04]  /*4d50*/  IMAD.WIDE.U32 R34, R25, R36, R50 ;  /* 0x0000002419227225 */ /* 0x008fc800078e0032 */
[----:B------:R-:W-:Y:S01]  /*4d60*/  IMAD.X R53, R51, 0x1, R37, P1 ;  /* 0x0000000133357824 */ /* 0x000fe200008e0625 */
[----:B------:R-:W-:Y:S01]  /*4d70*/  IADD3 R54, P1, R4, R34, RZ ;  /* 0x0000002204367210 */ /* 0x000fe20007f3e0ff */
[C---:B------:R-:W-:Y:S01]  /*4d80*/  IMAD.SHL.U32 R34, R26.reuse, 0x20, RZ ;  /* 0x000000201a227824 */ /* 0x040fe200078e00ff */
[----:B------:R-:W-:Y:S01]  /*4d90*/  SHF.L.U64.HI R26, R26, 0x5, R27 ;  /* 0x000000051a1a7819 */ /* 0x000fe2000001021b */
[----:B------:R-:W-:Y:S01]  /*4da0*/  IMAD.WIDE.U32 R56, R25, R36, R52 ;  /* 0x0000002419387225 */ /* 0x000fe200078e0034 */
[----:B------:R-:W-:Y:S02]  /*4db0*/  IADD3.X R55, R5, R3, R35, P1, !PT ;  /* 0x0000000305377210 */ /* 0x000fe40000ffe423 */
[----:B------:R-:W-:Y:S02]  /*4dc0*/  IADD3 R58, P1, R34, R38, RZ ;  /* 0x00000026223a7210 */ /* 0x000fe40007f3e0ff */
[----:B------:R-:W-:Y:S01]  /*4dd0*/  IADD3 R56, P5, R4, R56, RZ ;  /* 0x0000003804387210 */ /* 0x000fe20007fbe0ff */
[----:B------:R-:W-:-:S03]  /*4de0*/  IMAD.WIDE.U32 R54, R24, UR23, R54 ;  /* 0x0000001718367c25 */ /* 0x000fc6000f8e0036 */
[----:B------:R-:W-:Y:S01]  /*4df0*/  IADD3.X R57, R5, R3, R57, P5, !PT ;  /* 0x0000000305397210 */ /* 0x000fe20002ffe439 */
[----:B--2---:R-:W-:Y:S01]  /*4e00*/  IMAD.X R59, R26, 0x1, R39, P1 ;  /* 0x000000011a3b7824 */ /* 0x004fe200008e0627 */
[----:B------:R-:W-:Y:S01]  /*4e10*/  IADD3 R27, R55, UR6, RZ ;  /* 0x00000006371b7c10 */ /* 0x000fe2000fffe0ff */
[----:B------:R-:W-:-:S04]  /*4e20*/  IMAD.WIDE.U32 R56, R24, UR23, R56 ;  /* 0x0000001718387c25 */ /* 0x000fc8000f8e0038 */
[----:B------:R-:W-:Y:S02]  /*4e30*/  VIADD R35, R57, UR6 ;  /* 0x0000000639237c36 */ /* 0x000fe40008000000 */
[----:B----4-:R-:W-:-:S04]  /*4e40*/  FMUL R60, R62, UR21 ;  /* 0x000000153e3c7c20 */ /* 0x010fc80008400000 */
[----:B------:R-:W-:Y:S01]  /*4e50*/  FFMA R223, R223, UR20, R60 ;  /* 0x00000014dfdf7c23 */ /* 0x000fe2000800003c */
[----:B------:R-:W-:-:S04]  /*4e60*/  LEA R60, P1, R54, UR10, 0x2 ;  /* 0x0000000a363c7c11 */ /* 0x000fc8000f8210ff */
[----:B------:R2:W-:Y:S01]  /*4e70*/  @P4 STG.E desc[UR18][R58.64], R223 ;  /* 0x000000df3a004986 */ /* 0x0005e2000c101912 */
[----:B------:R-:W-:Y:S01]  /*4e80*/  LEA.HI.X R61, R54, UR11, R27, 0x2, P1 ;  /* 0x0000000b363d7c11 */ /* 0x000fe200088f141b */
[----:B------:R-:W-:Y:S07]  /*4e90*/  @!P6 BRA `(.L_x_33) ;  /* 0x000000000004e947 */ /* 0x000fee0003800000 */
[----:B------:R3:W5:Y:S02]  /*4ea0*/  LDG.E.LTC128B R62, desc[UR18][R60.64+0x20] ;  /* 0x000020123c3e7981 */ /* 0x000764000c1e1920 */
.L_x_33:
[----:B------:R-:W-:Y:S05]  /*4eb0*/  BSYNC B1 ;  /* 0x0000000000017941 */ /* 0x000fea0003800000 */
.L_x_32:
[----:B------:R-:W-:Y:S01]  /*4ec0*/  LEA R54, P4, R56, UR10, 0x2 ;  /* 0x0000000a38367c11 */ /* 0x000fe2000f8810ff */
[----:B------:R-:W-:-:S04]  /*4ed0*/  IMAD.WIDE.U32 R48, R36, 0x7, R48 ;  /* 0x0000000724307825 */ /* 0x000fc800078e0030 */
[----:B-----5:R-:W-:Y:S01]  /*4ee0*/  FMUL R27, R62, UR21 ;  /* 0x000000153e1b7c20 */ /* 0x020fe20008400000 */
[----:B------:R-:W-:Y:S01]  /*4ef0*/  BSSY B1, `(.L_x_34) ;  /* 0x000000f000017945 */ /* 0x000fe20003800000 */
[----:B------:R-:W-:Y:S01]  /*4f00*/  LEA.HI.X R55, R56, UR11, R35, 0x2, P4 ;  /* 0x0000000b38377c11 */ /* 0x000fe2000a0f1423 */
[----:B------:R-:W-:Y:S01]  /*4f10*/  IMAD.WIDE.U32 R56, R36, 0x7, R50 ;  /* 0x0000000724387825 */ /* 0x000fe200078e0032 */
[----:B------:R-:W-:-:S03]  /*4f20*/  ISETP.GT.AND P4, PT, R0, 0x9, P0 ;  /* 0x000000090000780c */ /* 0x000fc60000784270 */
[----:B------:R-:W-:Y:S01]  /*4f30*/  FFMA R63, R222, UR20, R27 ;  /* 0x00000014de3f7c23 */ /* 0x000fe2000800001b */
[----:B------:R-:W-:Y:S01]  /*4f40*/  IADD3 R35, P5, R32, R48, RZ ;  /* 0x0000003020237210 */ /* 0x000fe20007fbe0ff */
[----:B------:R-:W-:Y:S01]  /*4f50*/  IMAD.IADD R67, R226, 0x1, R49 ;  /* 0x00000001e2437824 */ /* 0x000fe200078e0231 */
[----:B------:R-:W-:Y:S02]  /*4f60*/  IADD3 R46, P1, R34, R46, RZ ;  /* 0x0000002e222e7210 */ /* 0x000fe40007f3e0ff */
[----:B------:R4:W-:Y:S01]  /*4f70*/  @P6 STG.E desc[UR18][R44.64+0x20], R63 ;  /* 0x0000203f2c006986 */ /* 0x0009e2000c101912 */
[----:B------:R-:W-:Y:S01]  /*4f80*/  IMAD.X R66, R67, 0x1, R31, P5 ;  /* 0x0000000143427824 */ /* 0x000fe200028e061f */
[----:B------:R-:W-:Y:S02]  /*4f90*/  IADD3 R50, P6, R56, R36, RZ ;  /* 0x0000002438327210 */ /* 0x000fe40007fde0ff */
[----:B------:R-:W-:Y:S02]  /*4fa0*/  LEA R64, P5, R35, UR10, 0x2 ;  /* 0x0000000a23407c11 */ /* 0x000fe4000f8a10ff */
[----:B------:R-:W-:Y:S01]  /*4fb0*/  MOV R27, R62 ;  /* 0x0000003e001b7202 */ /* 0x000fe20000000f00 */
[----:B------:R-:W-:Y:S10]  /*4fc0*/  @!P4 BRA `(.L_x_35) ;  /* 0x000000000004c947 */ /* 0x000ff40003800000 */
[----:B------:R0:W5:Y:S02]  /*4fd0*/  LDG.E.LTC128B R27, desc[UR18][R54.64+0x20] ;  /* 0x00002012361b7981 */ /* 0x000164000c1e1920 */
.L_x_35:
[----:B------:R-:W-:Y:S05]  /*4fe0*/  BSYNC B1 ;  /* 0x0000000000017941 */ /* 0x000fea0003800000 */
.L_x_34:
[----:B-----5:R-:W-:Y:S01]  /*4ff0*/  FMUL R62, R27, UR21 ;  /* 0x000000151b3e7c20 */ /* 0x020fe20008400000 */
[----:B------:R-:W-:Y:S01]  /*5000*/  LEA.HI.X R65, R35, UR11, R66, 0x2, P5 ;  /* 0x0000000b23417c11 */ /* 0x000fe2000a8f1442 */
[----:B------:R-:W-:Y:S01]  /*5010*/  IMAD.WIDE.U32 R52, R36, 0x7, R52 ;  /* 0x0000000724347825 */ /* 0x000fe200078e0034 */
[----:B------:R-:W-:-:S03]  /*5020*/  IADD3 R56, P5, R48, R36, RZ ;  /* 0x0000002430387210 */ /* 0x000fc60007fbe0ff */
[----:B------:R-:W-:Y:S01]  /*5030*/  FFMA R221, R221, UR20, R62 ;  /* 0x00000014dddd7c23 */ /* 0x000fe2000800003e */
[----:B------:R-:W-:Y:S01]  /*5040*/  IADD3.X R51, R37, R226, R57, P6, !PT ;  /* 0x000000e225337210 */ /* 0x000fe200037fe439 */
[----:B------:R-:W-:Y:S01]  /*5050*/  BSSY B1, `(.L_x_36) ;  /* 0x000000c000017945 */ /* 0x000fe20003800000 */
[-C--:B------:R-:W-:Y:S01]  /*5060*/  IADD3 R62, P6, R52, R36.reuse, RZ ;  /* 0x00000024343e7210 */ /* 0x080fe20007fde0ff */
[----:B------:R-:W-:Y:S01]  /*5070*/  IMAD.X R57, R67, 0x1, R37, P5 ;  /* 0x0000000143397824 */ /* 0x000fe200028e0625 */
[----:B------:R0:W-:Y:S01]  /*5080*/  @P4 STG.E desc[UR18][R58.64+0x20], R221 ;  /* 0x000020dd3a004986 */ /* 0x0001e2000c101912 */
[----:B------:R-:W-:Y:S01]  /*5090*/  ISETP.GT.AND P4, PT, R0, 0x10, P2 ;  /* 0x000000100000780c */ /* 0x000fe20001784270 */
[----:B------:R-:W-:Y:S01]  /*50a0*/  IMAD.WIDE.U32 R48, R25, R36, R50 ;  /* 0x0000002419307225 */ /* 0x000fe200078e0032 */
[----:B------:R-:W-:-:S05]  /*50b0*/  IADD3 R66, P5, R56, R32, RZ ;  /* 0x0000002038427210 */ /* 0x000fca0007fbe0ff */
[----:B------:R-:W-:Y:S01]  /*50c0*/  IMAD.X R67, R57, 0x1, R31, P5 ;  /* 0x0000000139437824 */ /* 0x000fe200028e061f */
[----:B------:R-:W-:-:S04]  /*50d0*/  IADD3 R48, P5, R4, R48, RZ ;  /* 0x0000003004307210 */ /* 0x000fc80007fbe0ff */
[----:B------:R-:W-:Y:S01]  /*50e0*/  IADD3.X R49, R5, R3, R49, P5, !PT ;  /* 0x0000000305317210 */ /* 0x000fe20002ffe431 */
[----:B0-----:R-:W-:Y:S08]  /*50f0*/  @!P4 BRA `(.L_x_37) ;  /* 0x000000000004c947 */ /* 0x001ff00003800000 */
[----:B------:R0:W5:Y:S02]  /*5100*/  LDG.E.LTC128B R27, desc[UR18][R64.64] ;  /* 0x00000012401b7981 */ /* 0x000164000c1e1920 */
.L_x_37:
[----:B------:R-:W-:Y:S05]  /*5110*/  BSYNC B1 ;  /* 0x0000000000017941 */ /* 0x000fea0003800000 */
.L_x_36:
[----:B-----5:R-:W-:Y:S01]  /*5120*/  FMUL R35, R27, UR21 ;  /* 0x000000151b237c20 */ /* 0x020fe20008400000 */
[----:B------:R-:W-:Y:S01]  /*5130*/  IMAD.X R47, R26, 0x1, R45, P1 ;  /* 0x000000011a2f7824 */ /* 0x000fe200008e062d */
[----:B0-----:R-:W-:Y:S01]  /*5140*/  LEA R64, P5, R66, UR10, 0x2 ;  /* 0x0000000a42407c11 */ /* 0x001fe2000f8a10ff */
[----:B------:R-:W-:Y:S01]  /*5150*/  BSSY B1, `(.L_x_38) ;  /* 0x000000b000017945 */ /* 0x000fe20003800000 */
[----:B------:R-:W-:Y:S01]  /*5160*/  FFMA R35, R220, UR20, R35 ;  /* 0x00000014dc237c23 */ /* 0x000fe20008000023 */
[----:B----4-:R-:W-:Y:S01]  /*5170*/  IADD3.X R63, R37, R226, R53, P6, !PT ;  /* 0x000000e2253f7210 */ /* 0x010fe200037fe435 */
[----:B------:R-:W-:Y:S01]  /*5180*/  IMAD.WIDE.U32 R68, R24, UR23, R48 ;  /* 0x0000001718447c25 */ /* 0x000fe2000f8e0030 */
[----:B------:R-:W-:Y:S02]  /*5190*/  LEA.HI.X R65, R66, UR11, R67, 0x2, P5 ;  /* 0x0000000b42417c11 */ /* 0x000fe4000a8f1443 */
[----:B------:R0:W-:Y:S01]  /*51a0*/  @P4 STG.E desc[UR18][R46.64], R35 ;  /* 0x000000232e004986 */ /* 0x0001e2000c101912 */
[----:B------:R-:W-:Y:S01]  /*51b0*/  ISETP.GT.AND P5, PT, R0, 0x11, P2 ;  /* 0x000000110000780c */ /* 0x000fe200017a4270 */
[----:B------:R-:W-:Y:S01]  /*51c0*/  IMAD.WIDE.U32 R66, R25, R36, R62 ;  /* 0x0000002419427225 */ /* 0x000fe200078e003e */
[----:B------:R-:W-:-:S11]  /*51d0*/  IADD3 R52, P1, R34, R58, RZ ;  /* 0x0000003a22347210 */ /* 0x000fd60007f3e0ff */
[----:B0-----:R-:W-:Y:S05]  /*51e0*/  @!P5 BRA `(.L_x_39) ;  /* 0x000000000004d947 */ /* 0x001fea0003800000 */
[----:B------:R0:W5:Y:S02]  /*51f0*/  LDG.E.LTC128B R27, desc[UR18][R64.64] ;  /* 0x00000012401b7981 */ /* 0x000164000c1e1920 */
.L_x_39:
[----:B------:R-:W-:Y:S05]  /*5200*/  BSYNC B1 ;  /* 0x0000000000017941 */ /* 0x000fea0003800000 */
.L_x_38:
[----:B0----5:R-:W-:Y:S01]  /*5210*/  FMUL R64, R27, UR21 ;  /* 0x000000151b407c20 */ /* 0x021fe20008400000 */
[----:B------:R-:W-:Y:S01]  /*5220*/  IADD3.X R53, R26, R59, RZ, P1, !PT ;  /* 0x0000003b1a357210 */ /* 0x000fe20000ffe4ff */
[----:B------:R-:W-:Y:S01]  /*5230*/  VIADD R35, R69, UR6 ;  /* 0x0000000645237c36 */ /* 0x000fe20008000000 */
[----:B------:R-:W-:Y:S01]  /*5240*/  IADD3 R66, P1, R4, R66, RZ ;  /* 0x0000004204427210 */ /* 0x000fe20007f3e0ff */
[----:B------:R-:W-:Y:S01]  /*5250*/  FFMA R219, R219, UR20, R64 ;  /* 0x00000014dbdb7c23 */ /* 0x000fe20008000040 */
[----:B------:R-:W-:Y:S01]  /*5260*/  LEA R48, P4, R68, UR10, 0x2 ;  /* 0x0000000a44307c11 */ /* 0x000fe2000f8810ff */
[----:B------:R-:W-:Y:S01]  /*5270*/  BSSY B1, `(.L_x_40) ;  /* 0x0000008000017945 */ /* 0x000fe20003800000 */
[----:B------:R-:W-:Y:S02]  /*5280*/  IADD3.X R67, R5, R3, R67, P1, !PT ;  /* 0x0000000305437210 */ /* 0x000fe40000ffe443 */
[----:B------:R0:W-:Y:S01]  /*5290*/  @P5 STG.E desc[UR18][R52.64], R219 ;  /* 0x000000db34005986 */ /* 0x0001e2000c101912 */
[----:B------:R-:W-:-:S02]  /*52a0*/  ISETP.GT.AND P1, PT, R0, 0x10, P0 ;  /* 0x000000100000780c */ /* 0x000fc40000724270 */
[----:B------:R-:W-:Y:S01]  /*52b0*/  LEA.HI.X R49, R68, UR11, R35, 0x2, P4 ;  /* 0x0000000b44317c11 */ /* 0x000fe2000a0f1423 */
[----:B------:R-:W-:-:S10]  /*52c0*/  IMAD.WIDE.U32 R66, R24, UR23, R66 ;  /* 0x0000001718427c25 */ /* 0x000fd4000f8e0042 */
[----:B0-----:R-:W-:Y:S05]  /*52d0*/  @!P1 BRA `(.L_x_41) ;  /* 0x0000000000049947 */ /* 0x001fea0003800000 */
[----:B------:R0:W5:Y:S02]  /*52e0*/  LDG.E.LTC128B R27, desc[UR18][R48.64+0x20] ;  /* 0x00002012301b7981 */ /* 0x000164000c1e1920 */
.L_x_41:
[----:B------:R-:W-:Y:S05]  /*52f0*/  BSYNC B1 ;  /* 0x0000000000017941 */ /* 0x000fea0003800000 */
.L_x_40:
[----:B-----5:R-:W-:Y:S01]  /*5300*/  FMUL R35, R27, UR21 ;  /* 0x000000151b237c20 */ /* 0x020fe20008400000 */
[----:B------:R-:W-:Y:S01]  /*5310*/  IMAD.WIDE.U32 R64, R36, 0x7, R56 ;  /* 0x0000000724407825 */ /* 0x000fe200078e0038 */
[----:B------:R-:W-:Y:S01]  /*5320*/  ISETP.GT.AND P5, PT, R0, 0x11, P0 ;  /* 0x000000110000780c */ /* 0x000fe200007a4270 */
[----:B------:R-:W-:Y:S01]  /*5330*/  BSSY B1, `(.L_x_42) ;  /* 0x000000a000017945 */ /* 0x000fe20003800000 */
[----:B------:R-:W-:Y:S01]  /*5340*/  LEA R56, P6, R66, UR10, 0x2 ;  /* 0x0000000a42387c11 */ /* 0x000fe2000f8c10ff */
[----:B------:R-:W-:Y:S02]  /*5350*/  VIADD R57, R67, UR6 ;  /* 0x0000000643397c36 */ /* 0x000fe40008000000 */
[----:B------:R-:W-:Y:S01]  /*5360*/  FFMA R67, R218, UR20, R35 ;  /* 0x00000014da437c23 */ /* 0x000fe20008000023 */
[----:B------:R-:W-:Y:S01]  /*5370*/  IADD3 R35, P4, R32, R64, RZ ;  /* 0x0000004020237210 */ /* 0x000fe20007f9e0ff */
[----:B------:R-:W-:Y:S01]  /*5380*/  IMAD.IADD R72, R226, 0x1, R65 ;  /* 0x00000001e2487824 */ /* 0x000fe200078e0241 */
[----:B------:R-:W-:-:S02]  /*5390*/  LEA.HI.X R57, R66, UR11, R57, 0x2, P6 ;  /* 0x0000000b42397c11 */ /* 0x000fc4000b0f1439 */
[----:B------:R4:W-:Y:S03]  /*53a0*/  @P1 STG.E desc[UR18][R46.64+0x20], R67 ;  /* 0x000020432e001986 */ /* 0x0009e6000c101912 */
[----:B------:R-:W-:Y:S06]  /*53b0*/  @!P5 BRA `(.L_x_43) ;  /* 0x000000000004d947 */ /* 0x000fec0003800000 */
[----:B------:R0:W5:Y:S02]  /*53c0*/  LDG.E.LTC128B R27, desc[UR18][R56.64+0x20] ;  /* 0x00002012381b7981 */ /* 0x000164000c1e1920 */
.L_x_43:
[----:B------:R-:W-:Y:S05]  /*53d0*/  BSYNC B1 ;  /* 0x0000000000017941 */ /* 0x000fea0003800000 */
.L_x_42:
[----:B-----5:R-:W-:Y:S01]  /*53e0*/  FMUL R66, R27, UR21 ;  /* 0x000000151b427c20 */ /* 0x020fe20008400000 */
[----:B------:R-:W-:Y:S01]  /*53f0*/  ISETP.GT.AND P1, PT, R0, 0x18, P2 ;  /* 0x000000180000780c */ /* 0x000fe20001724270 */
[----:B------:R-:W-:Y:S01]  /*5400*/  BSSY B1, `(.L_x_44) ;  /* 0x000000a000017945 */ /* 0x000fe20003800000 */
[----:B------:R-:W-:Y:S01]  /*5410*/  IADD3.X R68, R72, R31, RZ, P4, !PT ;  /* 0x0000001f48447210 */ /* 0x000fe200027fe4ff */
[----:B------:R-:W-:Y:S01]  /*5420*/  FFMA R217, R217, UR20, R66 ;  /* 0x00000014d9d97c23 */ /* 0x000fe20008000042 */
[----:B------:R-:W-:Y:S01]  /*5430*/  LEA R66, P4, R35, UR10, 0x2 ;  /* 0x0000000a23427c11 */ /* 0x000fe2000f8810ff */
[----:B------:R-:W-:-:S03]  /*5440*/  IMAD.WIDE.U32 R62, R36, 0x7, R62 ;  /* 0x00000007243e7825 */ /* 0x000fc600078e003e */
[----:B------:R0:W-:Y:S01]  /*5450*/  @P5 STG.E desc[UR18][R52.64+0x20], R217 ;  /* 0x000020d934005986 */ /* 0x0001e2000c101912 */
[----:B----4-:R-:W-:Y:S01]  /*5460*/  LEA.HI.X R67, R35, UR11, R68, 0x2, P4 ;  /* 0x0000000b23437c11 */ /* 0x010fe2000a0f1444 */
[----:B------:R-:W-:-:S03]  /*5470*/  IMAD.WIDE.U32 R68, R36, 0x7, R50 ;  /* 0x0000000724447825 */ /* 0x000fc600078e0032 */
[----:B------:R-:W-:Y:S05]  /*5480*/  @!P1 BRA `(.L_x_45) ;  /* 0x0000000000049947 */ /* 0x000fea0003800000 */
[----:B------:R4:W5:Y:S02]  /*5490*/  LDG.E.LTC128B R27, desc[UR18][R66.64] ;  /* 0x00000012421b7981 */ /* 0x000964000c1e1920 */
.L_x_45:
[----:B------:R-:W-:Y:S05]  /*54a0*/  BSYNC B1 ;  /* 0x0000000000017941 */ /* 0x000fea0003800000 */
.L_x_44:
[----:B------:R-:W-:Y:S01]  /*54b0*/  IADD3 R50, P4, R34, R46, RZ ;  /* 0x0000002e22327210 */ /* 0x000fe20007f9e0ff */
[----:B-----5:R-:W-:Y:S01]  /*54c0*/  FMUL R35, R27, UR21 ;  /* 0x000000151b237c20 */ /* 0x020fe20008400000 */
[-C--:B------:R-:W-:Y:S01]  /*54d0*/  IADD3 R68, P5, R68, R36.reuse, RZ ;  /* 0x0000002444447210 */ /* 0x080fe20007fbe0ff */
[----:B------:R-:W-:Y:S01]  /*54e0*/  BSSY B1, `(.L_x_46) ;  /* 0x0000014000017945 */ /* 0x000fe20003800000 */
[----:B------:R-:W-:Y:S01]  /*54f0*/  IADD3 R70, P6, R62, R36, RZ ;  /* 0x000000243e467210 */ /* 0x000fe20007fde0ff */
[----:B------:R-:W-:Y:S01]  /*5500*/  IMAD.X R51, R26, 0x1, R47, P4 ;  /* 0x000000011a337824 */ /* 0x000fe200020e062f */
[----:B------:R-:W-:Y:S01]  /*5510*/  IADD3.X R69, R37, R226, R69, P5, !PT ;  /* 0x000000e225457210 */ /* 0x000fe20002ffe445 */
[----:B------:R-:W-:Y:S01]  /*5520*/  FFMA R79, R216, UR20, R35 ;  /* 0x00000014d84f7c23 */ /* 0x000fe20008000023 */
[----:B------:R-:W-:Y:S02]  /*5530*/  ISETP.GT.AND P5, PT, R0, 0x19, P2 ;  /* 0x000000190000780c */ /* 0x000fe400017a4270 */
[-C--:B------:R-:W-:Y:S01]  /*5540*/  IADD3 R62, P4, R64, R36.reuse, RZ ;  /* 0x00000024403e7210 */ /* 0x080fe20007f9e0ff */
[----:B----4-:R-:W-:Y:S01]  /*5550*/  IMAD.WIDE.U32 R66, R25, R36, R68 ;  /* 0x0000002419427225 */ /* 0x010fe200078e0044 */
[----:B------:R-:W-:Y:S01]  /*5560*/  IADD3.X R71, R37, R226, R63, P6, !PT ;  /* 0x000000e225477210 */ /* 0x000fe200037fe43f */
[----:B------:R4:W-:Y:S01]  /*5570*/  @P1 STG.E desc[UR18][R50.64], R79 ;  /* 0x0000004f32001986 */ /* 0x0009e2000c101912 */
[----:B------:R-:W-:Y:S01]  /*5580*/  IADD3 R35, P6, R62, R32, RZ ;  /* 0x000000203e237210 */ /* 0x000fe20007fde0ff */
[----:B------:R-:W-:Y:S01]  /*5590*/  IMAD.X R63, R72, 0x1, R37, P4 ;  /* 0x00000001483f7824 */ /* 0x000fe200020e0625 */
[----:B------:R-:W-:Y:S01]  /*55a0*/  IADD3 R72, P1, R4, R66, RZ ;  /* 0x0000004204487210 */ /* 0x000fe20007f3e0ff */
[----:B------:R-:W-:-:S04]  /*55b0*/  IMAD.WIDE.U32 R74, R25, R36, R70 ;  /* 0x00000024194a7225 */ /* 0x000fc800078e0046 */
[----:B------:R-:W-:Y:S01]  /*55c0*/  IMAD.X R78, R63, 0x1, R31, P6 ;  /* 0x000000013f4e7824 */ /* 0x000fe200030e061f */
[C---:B------:R-:W-:Y:S02]  /*55d0*/  LEA R76, P6, R35.reuse, UR10, 0x2 ;  /* 0x0000000a234c7c11 */ /* 0x040fe4000f8c10ff */
[----:B------:R-:W-:Y:S02]  /*55e0*/  IADD3 R64, P4, R4, R74, RZ ;  /* 0x0000004a04407210 */ /* 0x000fe40007f9e0ff */
[----:B------:R-:W-:Y:S01]  /*55f0*/  LEA.HI.X R77, R35, UR11, R78, 0x2, P6 ;  /* 0x0000000b234d7c11 */ /* 0x000fe2000b0f144e */
[----:B----4-:R-:W-:Y:S10]  /*5600*/  @!P5 BRA `(.L_x_47) ;  /* 0x000000000004d947 */ /* 0x010ff40003800000 */
[----:B------:R4:W5:Y:S02]  /*5610*/  LDG.E.LTC128B R27, desc[UR18][R76.64] ;  /* 0x000000124c1b7981 */ /* 0x000964000c1e1920 */
.L_x_47:
[----:B------:R-:W-:Y:S05]  /*5620*/  BSYNC B1 ;  /* 0x0000000000017941 */ /* 0x000fea0003800000 */
.L_x_46:
[----:B-----5:R-:W-:Y:S01]  /*5630*/  FMUL R66, R27, UR21 ;  /* 0x000000151b427c20 */ /* 0x020fe20008400000 */
[CC--:B------:R-:W-:Y:S01]  /*5640*/  IADD3.X R65, R5.reuse, R3.reuse, R75, P4, !PT ;  /* 0x0000000305417210 */ /* 0x0c0fe200027fe44b */
[----:B----4-:R-:W-:Y:S01]  /*5650*/  IMAD.WIDE.U32 R76, R36, 0x7, R62 ;  /* 0x00000007244c7825 */ /* 0x010fe200078e003e */
[----:B------:R-:W-:-:S03]  /*5660*/  IADD3.X R73, R5, R3, R67, P1, !PT ;  /* 0x0000000305497210 */ /* 0x000fc60000ffe443 */
[----:B------:R-:W-:Y:S01]  /*5670*/  FFMA R215, R215, UR20, R66 ;  /* 0x00000014d7d77c23 */ /* 0x000fe20008000042 */
[----:B------:R-:W-:Y:S01]  /*5680*/  IADD3 R66, P4, R34, R52, RZ ;  /* 0x0000003422427210 */ /* 0x000fe20007f9e0ff */
[----:B------:R-:W-:Y:S01]  /*5690*/  BSSY B1, `(.L_x_48) ;  /* 0x000000e000017945 */ /* 0x000fe20003800000 */
[----:B------:R-:W-:Y:S01]  /*56a0*/  ISETP.GT.AND P1, PT, R0, 0x18, P0 ;  /* 0x000000180000780c */ /* 0x000fe20000724270 */
[----:B------:R-:W-:Y:S01]  /*56b0*/  IMAD.WIDE.U32 R74, R24, UR23, R72 ;  /* 0x00000017184a7c25 */ /* 0x000fe2000f8e0048 */
[----:B------:R-:W-:-:S03]  /*56c0*/  IADD3.X R67, R26, R53, RZ, P4, !PT ;  /* 0x000000351a437210 */ /* 0x000fc600027fe4ff */
[----:B------:R-:W-:Y:S01]  /*56d0*/  IMAD.WIDE.U32 R72, R24, UR23, R64 ;  /* 0x0000001718487c25 */ /* 0x000fe2000f8e0040 */
[----:B------:R-:W-:Y:S01]  /*56e0*/  LEA R64, P6, R74, UR10, 0x2 ;  /* 0x0000000a4a407c11 */ /* 0x000fe2000f8c10ff */
[----:B------:R4:W-:Y:S02]  /*56f0*/  @P5 STG.E desc[UR18][R66.64], R215 ;  /* 0x000000d742005986 */ /* 0x0009e4000c101912 */
[----:B------:R-:W-:Y:S01]  /*5700*/  VIADD R35, R75, UR6 ;  /* 0x000000064b237c36 */ /* 0x000fe20008000000 */
[----:B------:R-:W-:Y:S01]  /*5710*/  LEA R62, P4, R72, UR10, 0x2 ;  /* 0x0000000a483e7c11 */ /* 0x000fe2000f8810ff */
[----:B------:R-:W-:Y:S02]  /*5720*/  VIADD R75, R73, UR6 ;  /* 0x00000006494b7c36 */ /* 0x000fe40008000000 */
[----:B------:R-:W-:Y:S01]  /*5730*/  IMAD.IADD R78, R226, 0x1, R77 ;  /* 0x00000001e24e7824 */ /* 0x000fe200078e024d */
[----:B------:R-:W-:Y:S01]  /*5740*/  LEA.HI.X R65, R74, UR11, R35, 0x2, P6 ;  /* 0x0000000b4a417c11 */ /* 0x000fe2000b0f1423 */
[----:B------:R-:W-:Y:S08]  /*5750*/  @!P1 BRA `(.L_x_49) ;  /* 0x0000000000049947 */ /* 0x000ff00003800000 */
[----:B------:R0:W5:Y:S02]  /*5760*/  LDG.E.LTC128B R27, desc[UR18][R64.64+0x20] ;  /* 0x00002012401b7981 */ /* 0x000164000c1e1920 */
.L_x_49:
[----:B------:R-:W-:Y:S05]  /*5770*/  BSYNC B1 ;  /* 0x0000000000017941 */ /* 0x000fea0003800000 */
.L_x_48:
[----:B-----5:R-:W-:Y:S01]  /*5780*/  FMUL R35, R27, UR21 ;  /* 0x000000151b237c20 */ /* 0x020fe20008400000 */
[----:B------:R-:W-:Y:S01]  /*5790*/  LEA.HI.X R63, R72, UR11, R75, 0x2, P4 ;  /* 0x0000000b483f7c11 */ /* 0x000fe2000a0f144b */
[----:B------:R-:W-:Y:S01]  /*57a0*/  BSSY B1, `(.L_x_50) ;  /* 0x000000b000017945 */ /* 0x000fe20003800000 */
[----:B------:R-:W-:Y:S01]  /*57b0*/  ISETP.GT.AND P4, PT, R0, 0x19, P0 ;  /* 0x000000190000780c */ /* 0x000fe20000784270 */
[----:B------:R-:W-:Y:S01]  /*57c0*/  FFMA R35, R214, UR20, R35 ;  /* 0x00000014d6237c23 */ /* 0x000fe20008000023 */
[----:B------:R-:W-:Y:S02]  /*57d0*/  IADD3 R73, P6, R32, R76, RZ ;  /* 0x0000004c20497210 */ /* 0x000fe40007fde0ff */
[----:B------:R-:W-:Y:S02]  /*57e0*/  IADD3 R74, P5, R76, R36, RZ ;  /* 0x000000244c4a7210 */ /* 0x000fe40007fbe0ff */
[----:B------:R0:W-:Y:S01]  /*57f0*/  @P1 STG.E desc[UR18][R50.64+0x20], R35 ;  /* 0x0000202332001986 */ /* 0x0001e2000c101912 */
[----:B------:R-:W-:-:S02]  /*5800*/  IADD3.X R72, R78, R31, RZ, P6, !PT ;  /* 0x0000001f4e487210 */ /* 0x000fc400037fe4ff */
[----:B------:R-:W-:-:S04]  /*5810*/  LEA R76, P6, R73, UR10, 0x2 ;  /* 0x0000000a494c7c11 */ /* 0x000fc8000f8c10ff */
[----:B------:R-:W-:Y:S01]  /*5820*/  LEA.HI.X R77, R73, UR11, R72, 0x2, P6 ;  /* 0x0000000b494d7c11 */ /* 0x000fe2000b0f1448 */
[----:B------:R-:W-:Y:S08]  /*5830*/  @!P4 BRA `(.L_x_51) ;  /* 0x000000000004c947 */ /* 0x000ff00003800000 */
[----:B------:R0:W5:Y:S02]  /*5840*/  LDG.E.LTC128B R27, desc[UR18][R62.64+0x20] ;  /* 0x000020123e1b7981 */ /* 0x000164000c1e1920 */
.L_x_51:
[----:B------:R-:W-:Y:S05]  /*5850*/  BSYNC B1 ;  /* 0x0000000000017941 */ /* 0x000fea0003800000 */
.L_x_50:
[----:B-----5:R-:W-:Y:S01]  /*5860*/  FMUL R72, R27, UR21 ;  /* 0x000000151b487c20 */ /* 0x020fe20008400000 */
[----:B------:R-:W-:Y:S01]  /*5870*/  IMAD.X R75, R78, 0x1, R37, P5 ;  /* 0x000000014e4b7824 */ /* 0x000fe200028e0625 */
[----:B------:R-:W-:Y:S01]  /*5880*/  ISETP.GT.AND P5, PT, R0, 0x20, P2 ;  /* 0x000000200000780c */ /* 0x000fe200017a4270 */
[----:B------:R-:W-:-:S04]  /*5890*/  IMAD.WIDE.U32 R68, R36, 0x7, R68 ;  /* 0x0000000724447825 */ /* 0x000fc800078e0044 */
[----:B------:R-:W-:Y:S01]  /*58a0*/  FFMA R213, R213, UR20, R72 ;  /* 0x00000014d5d57c23 */ /* 0x000fe20008000048 */
[----:B0-----:R-:W-:Y:S01]  /*58b0*/  IADD3 R35, P6, R74, R32, RZ ;  /* 0x000000204a237210 */ /* 0x001fe20007fde0ff */
[----:B------:R-:W-:Y:S01]  /*58c0*/  BSSY B1, `(.L_x_52) ;  /* 0x0000009000017945 */ /* 0x000fe20003800000 */
[----:B------:R-:W-:Y:S02]  /*58d0*/  IADD3 R78, P1, R68, R36, RZ ;  /* 0x00000024444e7210 */ /* 0x000fe40007f3e0ff */
[----:B------:R0:W-:Y:S01]  /*58e0*/  @P4 STG.E desc[UR18][R66.64+0x20], R213 ;  /* 0x000020d542004986 */ /* 0x0001e2000c101912 */
[----:B------:R-:W-:Y:S01]  /*58f0*/  IMAD.X R68, R75, 0x1, R31, P6 ;  /* 0x000000014b447824 */ /* 0x000fe200030e061f */
[----:B------:R-:W-:Y:S02]  /*5900*/  LEA R72, P6, R35, UR10, 0x2 ;  /* 0x0000000a23487c11 */ /* 0x000fe4000f8c10ff */
[----:B------:R-:W-:Y:S02]  /*5910*/  IADD3.X R79, R37, R226, R69, P1, !PT ;  /* 0x000000e2254f7210 */ /* 0x000fe40000ffe445 */
[----:B------:R-:W-:Y:S01]  /*5920*/  LEA.HI.X R73, R35, UR11, R68, 0x2, P6 ;  /* 0x0000000b23497c11 */ /* 0x000fe2000b0f1444 */
[----:B------:R-:W-:Y:S08]  /*5930*/  @!P5 BRA `(.L_x_53) ;  /* 0x000000000004d947 */ /* 0x000ff00003800000 */
[----:B------:R0:W5:Y:S02]  /*5940*/  LDG.E.LTC128B R27, desc[UR18][R76.64] ;  /* 0x000000124c1b7981 */ /* 0x000164000c1e1920 */
.L_x_53:
[----:B------:R-:W-:Y:S05]  /*5950*/  BSYNC B1 ;  /* 0x0000000000017941 */ /* 0x000fea0003800000 */
.L_x_52:
[----:B------:R-:W-:Y:S01]  /*5960*/  IADD3 R68, P4, R34, R50, RZ ;  /* 0x0000003222447210 */ /* 0x000fe20007f9e0ff */
[----:B-----5:R-:W-:Y:S01]  /*5970*/  FMUL R35, R27, UR21 ;  /* 0x000000151b237c20 */ /* 0x020fe20008400000 */
[----:B------:R-:W-:Y:S01]  /*5980*/  ISETP.GT.AND P1, PT, R0, 0x21, P2 ;  /* 0x000000210000780c */ /* 0x000fe20001724270 */
[----:B------:R-:W-:Y:S01]  /*5990*/  IMAD.WIDE.U32 R80, R25, R36, R78 ;  /* 0x0000002419507225 */ /* 0x000fe200078e004e */
[----:B------:R-:W-:Y:S03]  /*59a0*/  BSSY B1, `(.L_x_54) ;  /* 0x000000a000017945 */ /* 0x000fe60003800000 */
[----:B------:R-:W-:Y:S01]  /*59b0*/  FFMA R35, R212, UR20, R35 ;  /* 0x00000014d4237c23 */ /* 0x000fe20008000023 */
[----:B------:R-:W-:Y:S01]  /*59c0*/  IMAD.X R69, R26, 0x1, R51, P4 ;  /* 0x000000011a457824 */ /* 0x000fe200020e0633 */
[----:B------:R-:W-:Y:S01]  /*59d0*/  IADD3 R80, P4, R4, R80, RZ ;  /* 0x0000005004507210 */ /* 0x000fe20007f9e0ff */
[----:B------:R-:W-:-:S03]  /*59e0*/  IMAD.WIDE.U32 R70, R36, 0x7, R70 ;  /* 0x0000000724467825 */ /* 0x000fc600078e0046 */
[----:B------:R1:W-:Y:S01]  /*59f0*/  @P5 STG.E desc[UR18][R68.64], R35 ;  /* 0x0000002344005986 */ /* 0x0003e2000c101912 */
[----:B------:R-:W-:Y:S02]  /*5a00*/  IADD3.X R81, R5, R3, R81, P4, !PT ;  /* 0x0000000305517210 */ /* 0x000fe400027fe451 */
[----:B0-----:R-:W-:Y:S01]  /*5a10*/  IADD3 R76, P6, R70, R36, RZ ;  /* 0x00000024464c7210 */ /* 0x001fe20007fde0ff */
[----:B------:R-:W-:-:S12]  /*5a20*/  @!P1 BRA `(.L_x_55) ;  /* 0x0000000000049947 */ /* 0x000fd80003800000 */
[----:B------:R0:W5:Y:S02]  /*5a30*/  LDG.E.LTC128B R27, desc[UR18][R72.64] ;  /* 0x00000012481b7981 */ /* 0x000164000c1e1920 */
.L_x_55:
[----:B------:R-:W-:Y:S05]  /*5a40*/  BSYNC B1 ;  /* 0x0000000000017941 */ /* 0x000fea0003800000 */
.L_x_54:
[----:B------:R-:W-:Y:S01]  /*5a50*/  IADD3.X R77, R37, R226, R71, P6, !PT ;  /* 0x000000e2254d7210 */ /* 0x000fe200037fe447 */
[----:B-----5:R-:W-:Y:S01]  /*5a60*/  FMUL R70, R27, UR21 ;  /* 0x000000151b467c20 */ /* 0x020fe20008400000 */
[----:B0-----:R-:W-:Y:S01]  /*5a70*/  IADD3 R72, P6, R34, R66, RZ ;  /* 0x0000004222487210 */ /* 0x001fe20007fde0ff */
[----:B------:R-:W-:Y:S01]  /*5a80*/  IMAD.WIDE.U32 R80, R24, UR23, R80 ;  /* 0x0000001718507c25 */ /* 0x000fe2000f8e0050 */
[----:B------:R-:W-:-:S03]  /*5a90*/  ISETP.GT.AND P4, PT, R0, 0x20, P0 ;  /* 0x000000200000780c */ /* 0x000fc60000784270 */
[----:B------:R-:W-:Y:S01]  /*5aa0*/  FFMA R211, R211, UR20, R70 ;  /* 0x00000014d3d37c23 */ /* 0x000fe20008000046 */
[----:B------:R-:W-:Y:S01]  /*5ab0*/  BSSY B1, `(.L_x_56) ;  /* 0x000000a000017945 */ /* 0x000fe20003800000 */
[----:B------:R-:W-:Y:S01]  /*5ac0*/  IMAD.X R73, R26, 0x1, R67, P6 ;  /* 0x000000011a497824 */ /* 0x000fe200030e0643 */
[----:B-1----:R-:W-:Y:S01]  /*5ad0*/  IADD3 R35, R81, UR6, RZ ;  /* 0x0000000651237c10 */ /* 0x002fe2000fffe0ff */
[----:B------:R-:W-:Y:S01]  /*5ae0*/  IMAD.WIDE.U32 R82, R25, R36, R76 ;  /* 0x0000002419527225 */ /* 0x000fe200078e004c */
[----:B------:R-:W-:Y:S02]  /*5af0*/  LEA R70, P5, R80, UR10, 0x2 ;  /* 0x0000000a50467c11 */ /* 0x000fe4000f8a10ff */
[----:B------:R0:W-:Y:S01]  /*5b00*/  @P1 STG.E desc[UR18][R72.64], R211 ;  /* 0x000000d348001986 */ /* 0x0001e2000c101912 */
[----:B------:R-:W-:Y:S02]  /*5b10*/  IADD3 R84, P6, R4, R82, RZ ;  /* 0x0000005204547210 */ /* 0x000fe40007fde0ff */
[----:B------:R-:W-:Y:S01]  /*5b20*/  LEA.HI.X R71, R80, UR11, R35, 0x2, P5 ;  /* 0x0000000b50477c11 */ /* 0x000fe2000a8f1423 */
[----:B------:R-:W-:Y:S10]  /*5b30*/  @!P4 BRA `(.L_x_57) ;  /* 0x000000000004c947 */ /* 0x000ff40003800000 */
[----:B------:R1:W5:Y:S02]  /*5b40*/  LDG.E.LTC128B R27, desc[UR18][R70.64+0x20] ;  /* 0x00002012461b7981 */ /* 0x000364000c1e1920 */
.L_x_57:
[----:B------:R-:W-:Y:S05]  /*5b50*/  BSYNC B1 ;  /* 0x0000000000017941 */ /* 0x000fea0003800000 */
.L_x_56:
[----:B------:R-:W-:Y:S01]  /*5b60*/  ISETP.GT.AND P1, PT, R0, 0x21, P0 ;  /* 0x000000210000780c */ /* 0x000fe20000724270 */
[----:B-----5:R-:W-:Y:S01]  /*5b70*/  FMUL R35, R27, UR21 ;  /* 0x000000151b237c20 */ /* 0x020fe20008400000 */
[----:B------:R-:W-:Y:S01]  /*5b80*/  IADD3.X R85, R5, R3, R83, P6, !PT ;  /* 0x0000000305557210 */ /* 0x000fe200037fe453 */
[----:B------:R-:W-:Y:S01]  /*5b90*/  IMAD.WIDE.U32 R82, R36, 0x7, R74 ;  /* 0x0000000724527825 */ /* 0x000fe200078e004a */
[----:B------:R-:W-:Y:S03]  /*5ba0*/  BSSY B1, `(.L_x_58) ;  /* 0x000000d000017945 */ /* 0x000fe60003800000 */
[----:B------:R-:W-:Y:S01]  /*5bb0*/  FFMA R87, R210, UR20, R35 ;  /* 0x00000014d2577c23 */ /* 0x000fe20008000023 */
[----:B------:R-:W-:Y:S01]  /*5bc0*/  IMAD.WIDE.U32 R80, R24, UR23, R84 ;  /* 0x0000001718507c25 */ /* 0x000fe2000f8e0054 */
[----:B------:R-:W-:-:S03]  /*5bd0*/  IADD3 R35, P5, R32, R82, RZ ;  /* 0x0000005220237210 */ /* 0x000fc60007fbe0ff */
[----:B------:R0:W-:Y:S01]  /*5be0*/  @P4 STG.E desc[UR18][R68.64+0x20], R87 ;  /* 0x0000205744004986 */ /* 0x0001e2000c101912 */
[----:B------:R-:W-:Y:S01]  /*5bf0*/  IMAD.WIDE.U32 R78, R36, 0x7, R78 ;  /* 0x00000007244e7825 */ /* 0x000fe200078e004e */
[----:B------:R-:W-:-:S03]  /*5c00*/  LEA R74, P4, R80, UR10, 0x2 ;  /* 0x0000000a504a7c11 */ /* 0x000fc6000f8810ff */
[----:B------:R-:W-:Y:S01]  /*5c10*/  VIADD R75, R81, UR6 ;  /* 0x00000006514b7c36 */ /* 0x000fe20008000000 */
[----:B------:R-:W-:Y:S01]  /*5c20*/  IADD3 R84, P6, R78, R36, RZ ;  /* 0x000000244e547210 */ /* 0x000fe20007fde0ff */
[----:B------:R-:W-:-:S03]  /*5c30*/  IMAD.IADD R88, R226, 0x1, R83 ;  /* 0x00000001e2587824 */ /* 0x000fc600078e0253 */
[----:B------:R-:W-:Y:S01]  /*5c40*/  LEA.HI.X R75, R80, UR11, R75, 0x2, P4 ;  /* 0x0000000b504b7c11 */ /* 0x000fe2000a0f144b */
[----:B------:R-:W-:Y:S08]  /*5c50*/  @!P1 BRA `(.L_x_59) ;  /* 0x0000000000049947 */ /* 0x000ff00003800000 */
[----:B------:R0:W5:Y:S02]  /*5c60*/  LDG.E.LTC128B R27, desc[UR18][R74.64+0x20] ;  /* 0x000020124a1b7981 */ /* 0x000164000c1e1920 */
.L_x_59:
[----:B------:R-:W-:Y:S05]  /*5c70*/  BSYNC B1 ;  /* 0x0000000000017941 */ /* 0x000fea0003800000 */
.L_x_58:
[----:B-----5:R-:W-:Y:S01]  /*5c80*/  FMUL R78, R27, UR21 ;  /* 0x000000151b4e7c20 */ /* 0x020fe20008400000 */
[----:B------:R-:W-:Y:S01]  /*5c90*/  IADD3.X R85, R37, R226, R79, P6, !PT ;  /* 0x000000e225557210 */ /* 0x000fe200037fe44f */
[----:B------:R-:W-:Y:S01]  /*5ca0*/  BSSY B1, `(.L_x_60) ;  /* 0x0000010000017945 */ /* 0x000fe20003800000 */
[----:B------:R-:W-:Y:S01]  /*5cb0*/  IADD3.X R86, R88, R31, RZ, P5, !PT ;  /* 0x0000001f58567210 */ /* 0x000fe20002ffe4ff */
[----:B------:R-:W-:Y:S01]  /*5cc0*/  FFMA R209, R209, UR20, R78 ;  /* 0x00000014d1d17c23 */ /* 0x000fe2000800004e */
[----:B------:R-:W-:Y:S01]  /*5cd0*/  LEA R80, P5, R35, UR10, 0x2 ;  /* 0x0000000a23507c11 */ /* 0x000fe2000f8a10ff */
[-C--:B------:R-:W-:Y:S01]  /*5ce0*/  IMAD.WIDE.U32 R78, R25, R36.reuse, R84 ;  /* 0x00000024194e7225 */ /* 0x080fe200078e0054 */
[----:B------:R-:W-:Y:S02]  /*5cf0*/  IADD3 R82, P4, R82, R36, RZ ;  /* 0x0000002452527210 */ /* 0x000fe40007f9e0ff */
[----:B------:R0:W-:Y:S01]  /*5d00*/  @P1 STG.E desc[UR18][R72.64+0x20], R209 ;  /* 0x000020d148001986 */ /* 0x0001e2000c101912 */
[----:B------:R-:W-:Y:S01]  /*5d10*/  ISETP.GT.AND P1, PT, R0, 0x28, P2 ;  /* 0x000000280000780c */ /* 0x000fe20001724270 */
[----:B------:R-:W-:Y:S01]  /*5d20*/  IMAD.WIDE.U32 R76, R36, 0x7, R76 ;  /* 0x00000007244c7825 */ /* 0x000fe200078e004c */
[----:B------:R-:W-:-:S02]  /*5d30*/  IADD3 R78, P6, R4, R78, RZ ;  /* 0x0000004e044e7210 */ /* 0x000fc40007fde0ff */
[----:B------:R-:W-:Y:S01]  /*5d40*/  LEA.HI.X R81, R35, UR11, R86, 0x2, P5 ;  /* 0x0000000b23517c11 */ /* 0x000fe2000a8f1456 */
[----:B------:R-:W-:Y:S01]  /*5d50*/  IMAD.X R83, R88, 0x1, R37, P4 ;  /* 0x0000000158537824 */ /* 0x000fe200020e0625 */
[----:B------:R-:W-:Y:S02]  /*5d60*/  IADD3 R89, P5, R82, R32, RZ ;  /* 0x0000002052597210 */ /* 0x000fe40007fbe0ff */
[----:B------:R-:W-:-:S05]  /*5d70*/  IADD3.X R79, R5, R3, R79, P6, !PT ;  /* 0x00000003054f7210 */ /* 0x000fca00037fe44f */
[----:B0-----:R-:W-:Y:S06]  /*5d80*/  @!P1 BRA `(.L_x_61) ;  /* 0x0000000000049947 */ /* 0x001fec0003800000 */
[----:B------:R0:W5:Y:S02]  /*5d90*/  LDG.E.LTC128B R27, desc[UR18][R80.64] ;  /* 0x00000012501b7981 */ /* 0x000164000c1e1920 */
.L_x_61:
[----:B------:R-:W-:Y:S05]  /*5da0*/  BSYNC B1 ;  /* 0x0000000000017941 */ /* 0x000fea0003800000 */
.L_x_60:
[----:B------:R-:W-:Y:S01]  /*5db0*/  IADD3 R86, P4, R76, R36, RZ ;  /* 0x000000244c567210 */ /* 0x000fe20007f9e0ff */
[----:B0-----:R-:W-:Y:S01]  /*5dc0*/  IMAD.X R80, R83, 0x1, R31, P5 ;  /* 0x0000000153507824 */ /* 0x001fe200028e061f */
[----:B------:R-:W-:Y:S01]  /*5dd0*/  IADD3 R76, P5, R34, R68, RZ ;  /* 0x00000044224c7210 */ /* 0x000fe20007fbe0ff */
[----:B-----5:R-:W-:Y:S01]  /*5de0*/  FMUL R35, R27, UR21 ;  /* 0x000000151b237c20 */ /* 0x020fe20008400000 */
[----:B------:R-:W-:Y:S01]  /*5df0*/  IADD3.X R87, R37, R226, R77, P4, !PT ;  /* 0x000000e225577210 */ /* 0x000fe200027fe44d */
[----:B------:R-:W-:Y:S01]  /*5e00*/  BSSY B1, `(.L_x_62) ;  /* 0x000000c000017945 */ /* 0x000fe20003800000 */
[----:B------:R-:W-:Y:S01]  /*5e10*/  ISETP.GT.AND P4, PT, R0, 0x29, P2 ;  /* 0x000000290000780c */ /* 0x000fe20001784270 */
[----:B------:R-:W-:Y:S02]  /*5e20*/  IMAD.X R77, R26, 0x1, R69, P5 ;  /* 0x000000011a4d7824 */ /* 0x000fe400028e0645 */
[----:B------:R-:W-:Y:S01]  /*5e30*/  FFMA R35, R208, UR20, R35 ;  /* 0x00000014d0237c23 */ /* 0x000fe20008000023 */
[----:B------:R-:W-:Y:S01]  /*5e40*/  LEA R88, P6, R89, UR10, 0x2 ;  /* 0x0000000a59587c11 */ /* 0x000fe2000f8c10ff */
[----:B------:R-:W-:-:S03]  /*5e50*/  IMAD.WIDE.U32 R90, R25, R36, R86 ;  /* 0x00000024195a7225 */ /* 0x000fc600078e0056 */
[----:B------:R0:W-:Y:S01]  /*5e60*/  @P1 STG.E desc[UR18][R76.64], R35 ;  /* 0x000000234c001986 */ /* 0x0001e2000c101912 */
[----:B------:R-:W-:Y:S01]  /*5e70*/  LEA.HI.X R89, R89, UR11, R80, 0x2, P6 ;  /* 0x0000000b59597c11 */ /* 0x000fe2000b0f1450 */
[----:B------:R-:W-:Y:S01]  /*5e80*/  IMAD.WIDE.U32 R92, R24, UR23, R78 ;  /* 0x00000017185c7c25 */ /* 0x000fe2000f8e004e */
[----:B------:R-:W-:Y:S02]  /*5e90*/  IADD3 R80, P5, R34, R72, RZ ;  /* 0x0000004822507210 */ /* 0x000fe40007fbe0ff */
[----:B------:R-:W-:Y:S11]  /*5ea0*/  @!P4 BRA `(.L_x_63) ;  /* 0x000000000004c947 */ /* 0x000ff60003800000 */
[----:B------:R0:W5:Y:S02]  /*5eb0*/  LDG.E.LTC128B R27, desc[UR18][R88.64] ;  /* 0x00000012581b7981 */ /* 0x000164000c1e1920 */
.L_x_63:
[----:B------:R-:W-:Y:S05]  /*5ec0*/  BSYNC B1 ;  /* 0x0000000000017941 */ /* 0x000fea0003800000 */
.L_x_62:
        /* <DEDUP_REMOVED lines=14> */
.L_x_65:
[----:B------:R-:W-:Y:S05]  /*5fb0*/  BSYNC B1 ;  /* 0x0000000000017941 */ /* 0x000fea0003800000 */
.L_x_64:
        /* <DEDUP_REMOVED lines=13> */
.L_x_67:
[----:B------:R-:W-:Y:S05]  /*6090*/  BSYNC B1 ;  /* 0x0000000000017941 */ /* 0x000fea0003800000 */
.L_x_66:
        /* <DEDUP_REMOVED lines=8> */
[----:B0-----:R-:W-:Y:S01]  /*6120*/  LEA.HI.X R91, R35, UR11, R92, 0x2, P4 ;  /* 0x0000000b235b7c11 */ /* 0x001fe2000a0f145c */
[----:B------:R-:W-:-:S03]  /*6130*/  IMAD.WIDE.U32 R92, R36, 0x7, R84 ;  /* 0x00000007245c7825 */ /* 0x000fc600078e0054 */
[----:B------:R-:W-:Y:S05]  /*6140*/  @!P1 BRA `(.L_x_69) ;  /* 0x0000000000049947 */ /* 0x000fea0003800000 */
[----:B------:R0:W5:Y:S02]  /*6150*/  LDG.E.LTC128B R27, desc[UR18][R90.64] ;  /* 0x000000125a1b7981 */ /* 0x000164000c1e1920 */
.L_x_69:
[----:B------:R-:W-:Y:S05]  /*6160*/  BSYNC B1 ;  /* 0x0000000000017941 */ /* 0x000fea0003800000 */
.L_x_68:
        /* <DEDUP_REMOVED lines=10> */
[----:B0-----:R-:W-:Y:S01]  /*6210*/  IMAD.WIDE.U32 R90, R25, R36, R92 ;  /* 0x00000024195a7225 */ /* 0x001fe200078e005c */
        /* <DEDUP_REMOVED lines=10> */
[----:B0-----:R-:W-:Y:S10]  /*62c0*/  @!P5 BRA `(.L_x_71) ;  /* 0x000000000004d947 */ /* 0x001ff40003800000 */
[----:B------:R0:W5:Y:S02]  /*62d0*/  LDG.E.LTC128B R27, desc[UR18][R100.64] ;  /* 0x00000012641b7981 */ /* 0x000164000c1e1920 */
.L_x_71:
[----:B------:R-:W-:Y:S05]  /*62e0*/  BSYNC B1 ;  /* 0x0000000000017941 */ /* 0x000fea0003800000 */
.L_x_70:
[----:B-----5:R-:W-:Y:S01]  /*62f0*/  FMUL R90, R27, UR21 ;  /* 0x000000151b5a7c20 */ /* 0x020fe20008400000 */
[CC--:B------:R-:W-:Y:S01]  /*6300*/  IADD3.X R89, R5.reuse, R3.reuse, R99, P4, !PT ;  /* 0x0000000305597210 */ /* 0x0c0fe200027fe463 */
[----:B0-----:R-:W-:Y:S01]  /*6310*/  IMAD.WIDE.U32 R100, R36, 0x7, R86 ;  /* 0x0000000724647825 */ /* 0x001fe200078e0056 */
        /* <DEDUP_REMOVED lines=17> */
.L_x_73:
[----:B------:R-:W-:Y:S05]  /*6430*/  BSYNC B1 ;  /* 0x0000000000017941 */ /* 0x000fea0003800000 */
.L_x_72:
        /* <DEDUP_REMOVED lines=13> */
.L_x_75:
[----:B------:R-:W-:Y:S05]  /*6510*/  BSYNC B1 ;  /* 0x0000000000017941 */ /* 0x000fea0003800000 */
.L_x_74:
        /* <DEDUP_REMOVED lines=15> */
.L_x_77:
[----:B------:R-:W-:Y:S05]  /*6610*/  BSYNC B1 ;  /* 0x0000000000017941 */ /* 0x000fea0003800000 */
.L_x_76:
        /* <DEDUP_REMOVED lines=14> */
.L_x_79:
[----:B------:R-:W-:Y:S05]  /*6700*/  BSYNC B1 ;  /* 0x0000000000017941 */ /* 0x000fea0003800000 */
.L_x_78:
        /* <DEDUP_REMOVED lines=16> */
.L_x_81:
[----:B------:R-:W-:Y:S05]  /*6810*/  BSYNC B1 ;  /* 0x0000000000017941 */ /* 0x000fea0003800000 */
.L_x_80:
        /* <DEDUP_REMOVED lines=17> */
.L_x_83:
[----:B------:R-:W-:Y:S05]  /*6930*/  BSYNC B1 ;  /* 0x0000000000017941 */ /* 0x000fea0003800000 */
.L_x_82:
        /* <DEDUP_REMOVED lines=18> */
.L_x_85:
[----:B------:R-:W-:Y:S05]  /*6a60*/  BSYNC B1 ;  /* 0x0000000000017941 */ /* 0x000fea0003800000 */
.L_x_84:
        /* <DEDUP_REMOVED lines=17> */
.L_x_87:
[----:B------:R-:W-:Y:S05]  /*6b80*/  BSYNC B1 ;  /* 0x0000000000017941 */ /* 0x000fea0003800000 */
.L_x_86:
[----:B-----5:R-:W-:Y:S01]  /*6b90*/  FMUL R118, R27, UR21 ;  /* 0x000000151b767c20 */ /* 0x020fe20008400000 */
[----:B------:R-:W-:Y:S01]  /*6ba0*/  IADD3.X R105, R26, R97, RZ, P5, !PT ;  /* 0x000000611a697210 */ /* 0x000fe20002ffe4ff */
[----:B0-----:R-:W-:Y:S01]  /*6bb0*/  VIADD R35, R117, UR6 ;  /* 0x0000000675237c36 */ /* 0x001fe20008000000 */
        /* <DEDUP_REMOVED lines=11> */
.L_x_89:
[----:B------:R-:W-:Y:S05]  /*6c70*/  BSYNC B1 ;  /* 0x0000000000017941 */ /* 0x000fea0003800000 */
.L_x_88:
[----:B------:R-:W-:Y:S01]  /*6c80*/  IMAD.WIDE.U32 R116, R36, 0x7, R106 ;  /* 0x0000000724747825 */ /* 0x000fe200078e006a */
[----:B------:R-:W-:-:S03]  /*6c90*/  LEA R106, P4, R112, UR10, 0x2 ;  /* 0x0000000a706a7c11 */ /* 0x000fc6000f8810ff */
[----:B-----5:R-:W-:Y:S01]  /*6ca0*/  FMUL R35, R27, UR21 ;  /* 0x000000151b237c20 */ /* 0x020fe20008400000 */
[----:B------:R-:W-:Y:S01]  /*6cb0*/  BSSY B1, `(.L_x_90) ;  /* 0x0000010000017945 */ /* 0x000fe20003800000 */
[----:B------:R-:W-:Y:S02]  /*6cc0*/  VIADD R107, R113, UR6 ;  /* 0x00000006716b7c36 */ /* 0x000fe40008000000 */
[----:B------:R-:W-:-:S04]  /*6cd0*/  IMAD.WIDE.U32 R108, R36, 0x7, R108 ;  /* 0x00000007246c7825 */ /* 0x000fc800078e006c */
[----:B------:R-:W-:Y:S01]  /*6ce0*/  FFMA R113, R194, UR20, R35 ;  /* 0x00000014c2717c23 */ /* 0x000fe20008000023 */
[----:B------:R-:W-:Y:S02]  /*6cf0*/  IADD3 R35, P5, R32, R116, RZ ;  /* 0x0000007420237210 */ /* 0x000fe40007fbe0ff */
[----:B------:R-:W-:Y:S01]  /*6d00*/  LEA.HI.X R107, R112, UR11, R107, 0x2, P4 ;  /* 0x0000000b706b7c11 */ /* 0x000fe2000a0f146b */
[----:B------:R-:W-:Y:S01]  /*6d10*/  IMAD.IADD R119, R226, 0x1, R117 ;  /* 0x00000001e2777824 */ /* 0x000fe200078e0275 */
[----:B------:R-:W-:Y:S01]  /*6d20*/  ISETP.GT.AND P4, PT, R0, 0x41, P0 ;  /* 0x000000410000780c */ /* 0x000fe20000784270 */
[----:B------:R0:W-:Y:S01]  /*6d30*/  @P1 STG.E desc[UR18][R100.64+0x20], R113 ;  /* 0x0000207164001986 */ /* 0x0001e2000c101912 */
[----:B------:R-:W-:Y:S01]  /*6d40*/  IADD3 R114, P6, R108, R36, RZ ;  /* 0x000000246c727210 */ /* 0x000fe20007fde0ff */
[----:B------:R-:W-:Y:S01]  /*6d50*/  IMAD.WIDE.U32 R110, R36, 0x7, R110 ;  /* 0x00000007246e7825 */ /* 0x000fe200078e006e */
[----:B------:R-:W-:Y:S02]  /*6d60*/  LEA R108, P1, R35, UR10, 0x2 ;  /* 0x0000000a236c7c11 */ /* 0x000fe4000f8210ff */
[----:B------:R-:W-:-:S02]  /*6d70*/  IADD3.X R115, R37, R226, R109, P6, !PT ;  /* 0x000000e225737210 */ /* 0x000fc400037fe46d */
[----:B------:R-:W-:-:S05]  /*6d80*/  IADD3.X R118, R119, R31, RZ, P5, !PT ;  /* 0x0000001f77767210 */ /* 0x000fca0002ffe4ff */
[----:B0-----:R-:W-:Y:S05]  /*6d90*/  @!P4 BRA `(.L_x_91) ;  /* 0x000000000004c947 */ /* 0x001fea0003800000 */
[----:B------:R0:W5:Y:S02]  /*6da0*/  LDG.E.LTC128B R27, desc[UR18][R106.64+0x20] ;  /* 0x000020126a1b7981 */ /* 0x000164000c1e1920 */
.L_x_91:
[----:B------:R-:W-:Y:S05]  /*6db0*/  BSYNC B1 ;  /* 0x0000000000017941 */ /* 0x000fea0003800000 */
.L_x_90:
[----:B-----5:R-:W-:Y:S01]  /*6dc0*/  FMUL R112, R27, UR21 ;  /* 0x000000151b707c20 */ /* 0x020fe20008400000 */
[----:B------:R-:W-:Y:S01]  /*6dd0*/  LEA.HI.X R109, R35, UR11, R118, 0x2, P1 ;  /* 0x0000000b236d7c11 */ /* 0x000fe200088f1476 */
[----:B------:R-:W-:Y:S01]  /*6de0*/  BSSY B1, `(.L_x_92) ;  /* 0x0000009000017945 */ /* 0x000fe20003800000 */
[----:B------:R-:W-:Y:S01]  /*6df0*/  ISETP.GT.AND P1, PT, R0, 0x48, P2 ;  /* 0x000000480000780c */ /* 0x000fe20001724270 */
[----:B------:R-:W-:Y:S01]  /*6e00*/  FFMA R193, R193, UR20, R112 ;  /* 0x00000014c1c17c23 */ /* 0x000fe20008000070 */
[-C--:B------:R-:W-:Y:S02]  /*6e10*/  IADD3 R120, P6, R110, R36.reuse, RZ ;  /* 0x000000246e787210 */ /* 0x080fe40007fde0ff */
[----:B------:R-:W-:Y:S02]  /*6e20*/  IADD3 R116, P5, R116, R36, RZ ;  /* 0x0000002474747210 */ /* 0x000fe40007fbe0ff */
[----:B------:R0:W-:Y:S01]  /*6e30*/  @P4 STG.E desc[UR18][R104.64+0x20], R193 ;  /* 0x000020c168004986 */ /* 0x0001e2000c101912 */
[----:B------:R-:W-:-:S06]  /*6e40*/  IADD3.X R121, R37, R226, R111, P6, !PT ;  /* 0x000000e225797210 */ /* 0x000fcc00037fe46f */
[----:B------:R-:W-:Y:S05]  /*6e50*/  @!P1 BRA `(.L_x_93) ;  /* 0x0000000000049947 */ /* 0x000fea0003800000 */
[----:B------:R0:W5:Y:S02]  /*6e60*/  LDG.E.LTC128B R27, desc[UR18][R108.64] ;  /* 0x000000126c1b7981 */ /* 0x000164000c1e1920 */
.L_x_93:
[----:B------:R-:W-:Y:S05]  /*6e70*/  BSYNC B1 ;  /* 0x0000000000017941 */ /* 0x000fea0003800000 */
.L_x_92:
[----:B------:R-:W-:Y:S01]  /*6e80*/  IMAD.WIDE.U32 R110, R25, R36, R114 ;  /* 0x00000024196e7225 */ /* 0x000fe200078e0072 */
[----:B0-----:R-:W-:-:S03]  /*6e90*/  IADD3 R109, P6, R116, R32, RZ ;  /* 0x00000020746d7210 */ /* 0x001fc60007fde0ff */
[----:B-----5:R-:W-:Y:S01]  /*6ea0*/  FMUL R35, R27, UR21 ;  /* 0x000000151b237c20 */ /* 0x020fe20008400000 */
[----:B------:R-:W-:Y:S01]  /*6eb0*/  IADD3 R108, P4, R34, R100, RZ ;  /* 0x00000064226c7210 */ /* 0x000fe20007f9e0ff */
[----:B------:R-:W-:Y:S01]  /*6ec0*/  IMAD.X R117, R119, 0x1, R37, P5 ;  /* 0x0000000177757824 */ /* 0x000fe200028e0625 */
[----:B------:R-:W-:Y:S01]  /*6ed0*/  IADD3 R122, P5, R4, R110, RZ ;  /* 0x0000006e047a7210 */ /* 0x000fe20007fbe0ff */
[----:B------:R-:W-:Y:S01]  /*6ee0*/  FFMA R35, R192, UR20, R35 ;  /* 0x00000014c0237c23 */ /* 0x000fe20008000023 */
[----:B------:R-:W-:Y:S01]  /*6ef0*/  IMAD.WIDE.U32 R112, R25, R36, R120 ;  /* 0x0000002419707225 */ /* 0x000fe200078e0078 */
[----:B------:R-:W-:Y:S01]  /*6f00*/  BSSY B1, `(.L_x_94) ;  /* 0x000000e000017945 */ /* 0x000fe20003800000 */
[----:B------:R-:W-:Y:S02]  /*6f10*/  IADD3.X R123, R5, R3, R111, P5, !PT ;  /* 0x00000003057b7210 */ /* 0x000fe40002ffe46f */
[----:B------:R-:W-:Y:S01]  /*6f20*/  IMAD.X R118, R117, 0x1, R31, P6 ;  /* 0x0000000175767824 */ /* 0x000fe200030e061f */
[----:B------:R-:W-:Y:S01]  /*6f30*/  LEA R110, P6, R109, UR10, 0x2 ;  /* 0x0000000a6d6e7c11 */ /* 0x000fe2000f8c10ff */
[----:B------:R-:W-:-:S03]  /*6f40*/  IMAD.WIDE.U32 R122, R24, UR23, R122 ;  /* 0x00000017187a7c25 */ /* 0x000fc6000f8e007a */
[----:B------:R-:W-:Y:S01]  /*6f50*/  LEA.HI.X R111, R109, UR11, R118, 0x2, P6 ;  /* 0x0000000b6d6f7c11 */ /* 0x000fe2000b0f1476 */
[----:B------:R-:W-:Y:S01]  /*6f60*/  IMAD.X R109, R26, 0x1, R101, P4 ;  /* 0x000000011a6d7824 */ /* 0x000fe200020e0665 */
[----:B------:R-:W-:Y:S02]  /*6f70*/  ISETP.GT.AND P4, PT, R0, 0x49, P2 ;  /* 0x000000490000780c */ /* 0x000fe40001784270 */
[----:B------:R-:W-:Y:S02]  /*6f80*/  IADD3 R118, P6, R4, R112, RZ ;  /* 0x0000007004767210 */ /* 0x000fe40007fde0ff */
[----:B------:R0:W-:Y:S01]  /*6f90*/  @P1 STG.E desc[UR18][R108.64], R35 ;  /* 0x000000236c001986 */ /* 0x0001e2000c101912 */
[----:B------:R-:W-:Y:S02]  /*6fa0*/  IADD3 R112, P5, R34, R104, RZ ;  /* 0x0000006822707210 */ /* 0x000fe40007fbe0ff */
[----:B------:R-:W-:-:S06]  /*6fb0*/  IADD3.X R119, R5, R3, R113, P6, !PT ;  /* 0x0000000305777210 */ /* 0x000fcc00037fe471 */
[----:B------:R-:W-:Y:S05]  /*6fc0*/  @!P4 BRA `(.L_x_95) ;  /* 0x000000000004c947 */ /* 0x000fea0003800000 */
[----:B------:R0:W5:Y:S02]  /*6fd0*/  LDG.E.LTC128B R27, desc[UR18][R110.64] ;  /* 0x000000126e1b7981 */ /* 0x000164000c1e1920 */
.L_x_95:
[----:B------:R-:W-:Y:S05]  /*6fe0*/  BSYNC B1 ;  /* 0x0000000000017941 */ /* 0x000fea0003800000 */
.L_x_94:
[----:B-----5:R-:W-:Y:S01]  /*6ff0*/  FMUL R124, R27, UR21 ;  /* 0x000000151b7c7c20 */ /* 0x020fe20008400000 */
[----:B------:R-:W-:Y:S01]  /*7000*/  IADD3.X R113, R26, R105, RZ, P5, !PT ;  /* 0x000000691a717210 */ /* 0x000fe20002ffe4ff */
[----:B0-----:R-:W-:Y:S01]  /*7010*/  VIADD R35, R123, UR6 ;  /* 0x000000067b237c36 */ /* 0x001fe20008000000 */
[----:B------:R-:W-:Y:S01]  /*7020*/  ISETP.GT.AND P1, PT, R0, 0x48, P0 ;  /* 0x000000480000780c */ /* 0x000fe20000724270 */
[----:B------:R-:W-:Y:S01]  /*7030*/  FFMA R191, R191, UR20, R124 ;  /* 0x00000014bfbf7c23 */ /* 0x000fe2000800007c */
[----:B------:R-:W-:Y:S01]  /*7040*/  LEA R110, P5, R122, UR10, 0x2 ;  /* 0x0000000a7a6e7c11 */ /* 0x000fe2000f8a10ff */
[----:B------:R-:W-:Y:S01]  /*7050*/  BSSY B1, `(.L_x_96) ;  /* 0x0000006000017945 */ /* 0x000fe20003800000 */
[----:B------:R-:W-:Y:S02]  /*7060*/  IMAD.WIDE.U32 R118, R24, UR23, R118 ;  /* 0x0000001718767c25 */ /* 0x000fe4000f8e0076 */
[----:B------:R0:W-:Y:S01]  /*7070*/  @P4 STG.E desc[UR18][R112.64], R191 ;  /* 0x000000bf70004986 */ /* 0x0001e2000c101912 */
[----:B------:R-:W-:-:S06]  /*7080*/  LEA.HI.X R111, R122, UR11, R35, 0x2, P5 ;  /* 0x0000000b7a6f7c11 */ /* 0x000fcc000a8f1423 */
[----:B------:R-:W-:Y:S05]  /*7090*/  @!P1 BRA `(.L_x_97) ;  /* 0x0000000000049947 */ /* 0x000fea0003800000 */
[----:B------:R0:W5:Y:S02]  /*70a0*/  LDG.E.LTC128B R27, desc[UR18][R110.64+0x20] ;  /* 0x000020126e1b7981 */ /* 0x000164000c1e1920 */
.L_x_97:
[----:B------:R-:W-:Y:S05]  /*70b0*/  BSYNC B1 ;  /* 0x0000000000017941 */ /* 0x000fea0003800000 */
.L_x_96:
[----:B------:R-:W-:Y:S01]  /*70c0*/  IMAD.WIDE.U32 R122, R36, 0x7, R116 ;  /* 0x00000007247a7825 */ /* 0x000fe200078e0074 */
[----:B------:R-:W-:-:S03]  /*70d0*/  LEA R116, P4, R118, UR10, 0x2 ;  /* 0x0000000a76747c11 */ /* 0x000fc6000f8810ff */
[----:B-----5:R-:W-:Y:S01]  /*70e0*/  FMUL R35, R27, UR21 ;  /* 0x000000151b237c20 */ /* 0x020fe20008400000 */
[----:B------:R-:W-:Y:S01]  /*70f0*/  BSSY B1, `(.L_x_98) ;  /* 0x000000d000017945 */ /* 0x000fe20003800000 */
[----:B------:R-:W-:Y:S02]  /*7100*/  VIADD R117, R119, UR6 ;  /* 0x0000000677757c36 */ /* 0x000fe40008000000 */
[----:B------:R-:W-:Y:S01]  /*7110*/  FFMA R127, R190, UR20, R35 ;  /* 0x00000014be7f7c23 */ /* 0x000fe20008000023 */
[----:B------:R-:W-:Y:S01]  /*7120*/  IMAD.IADD R129, R226, 0x1, R123 ;  /* 0x00000001e2817824 */ /* 0x000fe200078e027b */
[----:B------:R-:W-:Y:S01]  /*7130*/  IADD3 R35, P5, R32, R122, RZ ;  /* 0x0000007a20237210 */ /* 0x000fe20007fbe0ff */
[----:B------:R-:W-:Y:S01]  /*7140*/  IMAD.WIDE.U32 R124, R36, 0x7, R114 ;  /* 0x00000007247c7825 */ /* 0x000fe200078e0072 */
[----:B------:R-:W-:Y:S01]  /*7150*/  LEA.HI.X R117, R118, UR11, R117, 0x2, P4 ;  /* 0x0000000b76757c11 */ /* 0x000fe2000a0f1475 */
[----:B------:R0:W-:Y:S01]  /*7160*/  @P1 STG.E desc[UR18][R108.64+0x20], R127 ;  /* 0x0000207f6c001986 */ /* 0x0001e2000c101912 */
[----:B------:R-:W-:-:S02]  /*7170*/  ISETP.GT.AND P4, PT, R0, 0x49, P0 ;  /* 0x000000490000780c */ /* 0x000fc40000784270 */
[----:B------:R-:W-:Y:S02]  /*7180*/  LEA R118, P1, R35, UR10, 0x2 ;  /* 0x0000000a23767c11 */ /* 0x000fe4000f8210ff */
[----:B------:R-:W-:-:S09]  /*7190*/  IADD3.X R128, R129, R31, RZ, P5, !PT ;  /* 0x0000001f81807210 */ /* 0x000fd20002ffe4ff */
[----:B0-----:R-:W-:Y:S05]  /*71a0*/  @!P4 BRA `(.L_x_99) ;  /* 0x000000000004c947 */ /* 0x001fea0003800000 */
[----:B------:R0:W5:Y:S02]  /*71b0*/  LDG.E.LTC128B R27, desc[UR18][R116.64+0x20] ;  /* 0x00002012741b7981 */ /* 0x000164000c1e1920 */
.L_x_99:
[----:B------:R-:W-:Y:S05]  /*71c0*/  BSYNC B1 ;  /* 0x0000000000017941 */ /* 0x000fea0003800000 */
.L_x_98:
[----:B-----5:R-:W-:Y:S01]  /*71d0*/  FMUL R126, R27, UR21 ;  /* 0x000000151b7e7c20 */ /* 0x020fe20008400000 */
[----:B------:R-:W-:Y:S01]  /*71e0*/  LEA.HI.X R119, R35, UR11, R128, 0x2, P1 ;  /* 0x0000000b23777c11 */ /* 0x000fe200088f1480 */
[----:B------:R-:W-:Y:S01]  /*71f0*/  BSSY B1, `(.L_x_100) ;  /* 0x0000009000017945 */ /* 0x000fe20003800000 */
[----:B------:R-:W-:Y:S01]  /*7200*/  ISETP.GT.AND P1, PT, R0, 0x50, P2 ;  /* 0x000000500000780c */ /* 0x000fe20001724270 */
[----:B------:R-:W-:Y:S01]  /*7210*/  FFMA R189, R189, UR20, R126 ;  /* 0x00000014bdbd7c23 */ /* 0x000fe2000800007e */
[-C--:B------:R-:W-:Y:S02]  /*7220*/  IADD3 R114, P5, R122, R36.reuse, RZ ;  /* 0x000000247a727210 */ /* 0x080fe40007fbe0ff */
[----:B------:R-:W-:Y:S02]  /*7230*/  IADD3 R122, P6, R124, R36, RZ ;  /* 0x000000247c7a7210 */ /* 0x000fe40007fde0ff */
[----:B------:R0:W-:Y:S02]  /*7240*/  @P4 STG.E desc[UR18][R112.64+0x20], R189 ;  /* 0x000020bd70004986 */ /* 0x0001e4000c101912 */
[----:B------:R-:W-:-:S05]  /*7250*/  IADD3.X R123, R37, R226, R125, P6, !PT ;  /* 0x000000e2257b7210 */ /* 0x000fca00037fe47d */
[----:B------:R-:W-:Y:S05]  /*7260*/  @!P1 BRA `(.L_x_101) ;  /* 0x0000000000049947 */ /* 0x000fea0003800000 */
[----:B------:R0:W5:Y:S02]  /*7270*/  LDG.E.LTC128B R27, desc[UR18][R118.64] ;  /* 0x00000012761b7981 */ /* 0x000164000c1e1920 */
.L_x_101:
[----:B------:R-:W-:Y:S05]  /*7280*/  BSYNC B1 ;  /* 0x0000000000017941 */ /* 0x000fea0003800000 */
.L_x_100:
[----:B0-----:R-:W-:Y:S01]  /*7290*/  IADD3 R118, P4, R34, R108, RZ ;  /* 0x0000006c22767210 */ /* 0x001fe20007f9e0ff */
[----:B-----5:R-:W-:Y:S01]  /*72a0*/  FMUL R35, R27, UR21 ;  /* 0x000000151b237c20 */ /* 0x020fe20008400000 */
[----:B------:R-:W-:Y:S01]  /*72b0*/  IMAD.WIDE.U32 R124, R36, 0x7, R120 ;  /* 0x00000007247c7825 */ /* 0x000fe200078e0078 */
[----:B------:R-:W-:Y:S01]  /*72c0*/  IADD3 R126, P6, R114, R32, RZ ;  /* 0x00000020727e7210 */ /* 0x000fe20007fde0ff */
[----:B------:R-:W-:Y:S02]  /*72d0*/  BSSY B1, `(.L_x_102) ;  /* 0x0000013000017945 */ /* 0x000fe40003800000 */
[----:B------:R-:W-:Y:S01]  /*72e0*/  FFMA R35, R188, UR20, R35 ;  /* 0x00000014bc237c23 */ /* 0x000fe20008000023 */
[----:B------:R-:W-:-:S04]  /*72f0*/  IMAD.WIDE.U32 R120, R25, R36, R122 ;  /* 0x0000002419787225 */ /* 0x000fc800078e007a */
[----:B------:R-:W-:Y:S02]  /*7300*/  IMAD.X R119, R26, 0x1, R109, P4 ;  /* 0x000000011a777824 */ /* 0x000fe400020e066d */
[----:B------:R-:W-:Y:S01]  /*7310*/  IMAD.X R115, R129, 0x1, R37, P5 ;  /* 0x0000000181737824 */ /* 0x000fe200028e0625 */
[----:B------:R-:W-:Y:S01]  /*7320*/  IADD3 R132, P5, R124, R36, RZ ;  /* 0x000000247c847210 */ /* 0x000fe20007fbe0ff */
[----:B------:R-:W-:Y:S01]  /*7330*/  IMAD.WIDE.U32 R122, R36, 0x7, R122 ;  /* 0x00000007247a7825 */ /* 0x000fe200078e007a */
[----:B------:R-:W-:Y:S01]  /*7340*/  IADD3 R124, P4, R4, R120, RZ ;  /* 0x00000078047c7210 */ /* 0x000fe20007f9e0ff */
[----:B------:R0:W-:Y:S01]  /*7350*/  @P1 STG.E desc[UR18][R118.64], R35 ;  /* 0x0000002376001986 */ /* 0x0001e2000c101912 */
[----:B------:R-:W-:Y:S01]  /*7360*/  IADD3.X R133, R37, R226, R125, P5, !PT ;  /* 0x000000e225857210 */ /* 0x000fe20002ffe47d */
[----:B------:R-:W-:Y:S01]  /*7370*/  IMAD.X R127, R115, 0x1, R31, P6 ;  /* 0x00000001737f7824 */ /* 0x000fe200030e061f */
[----:B------:R-:W-:Y:S02]  /*7380*/  IADD3.X R125, R5, R3, R121, P4, !PT ;  /* 0x00000003057d7210 */ /* 0x000fe400027fe479 */
[----:B------:R-:W-:-:S02]  /*7390*/  ISETP.GT.AND P4, PT, R0, 0x51, P2 ;  /* 0x000000510000780c */ /* 0x000fc40001784270 */
[----:B------:R-:W-:Y:S01]  /*73a0*/  LEA R120, P6, R126, UR10, 0x2 ;  /* 0x0000000a7e787c11 */ /* 0x000fe2000f8c10ff */
[----:B------:R-:W-:-:S03]  /*73b0*/  IMAD.WIDE.U32 R124, R24, UR23, R124 ;  /* 0x00000017187c7c25 */ /* 0x000fc6000f8e007c */
[----:B------:R-:W-:Y:S01]  /*73c0*/  LEA.HI.X R121, R126, UR11, R127, 0x2, P6 ;  /* 0x0000000b7e797c11 */ /* 0x000fe2000b0f147f */
[----:B------:R-:W-:-:S06]  /*73d0*/  IMAD.WIDE.U32 R126, R25, R36, R132 ;  /* 0x00000024197e7225 */ /* 0x000fcc00078e0084 */
[----:B0-----:R-:W-:Y:S05]  /*73e0*/  @!P4 BRA `(.L_x_103) ;  /* 0x000000000004c947 */ /* 0x001fea0003800000 */
[----:B------:R0:W5:Y:S02]  /*73f0*/  LDG.E.LTC128B R27, desc[UR18][R120.64] ;  /* 0x00000012781b7981 */ /* 0x000164000c1e1920 */
.L_x_103:
[----:B------:R-:W-:Y:S05]  /*7400*/  BSYNC B1 ;  /* 0x0000000000017941 */ /* 0x000fea0003800000 */
.L_x_102:
[----:B------:R-:W-:Y:S01]  /*7410*/  IADD3 R126, P5, R4, R126, RZ ;  /* 0x0000007e047e7210 */ /* 0x000fe20007fbe0ff */
[----:B-----5:R-:W-:Y:S01]  /*7420*/  FMUL R128, R27, UR21 ;  /* 0x000000151b807c20 */ /* 0x020fe20008400000 */
[----:B------:R-:W-:Y:S01]  /*7430*/  IADD3 R35, R125, UR6, RZ ;  /* 0x000000067d237c10 */ /* 0x000fe2000fffe0ff */
[----:B------:R-:W-:Y:S01]  /*7440*/  IMAD.WIDE.U32 R132, R36, 0x7, R132 ;  /* 0x0000000724847825 */ /* 0x000fe200078e0084 */
[----:B------:R-:W-:-:S03]  /*7450*/  IADD3.X R127, R5, R3, R127, P5, !PT ;  /* 0x00000003057f7210 */ /* 0x000fc60002ffe47f */
[----:B------:R-:W-:Y:S01]  /*7460*/  FFMA R187, R187, UR20, R128 ;  /* 0x00000014bbbb7c23 */ /* 0x000fe20008000080 */
[----:B------:R-:W-:Y:S01]  /*7470*/  IADD3 R134, P5, R34, R112, RZ ;  /* 0x0000007022867210 */ /* 0x000fe20007fbe0ff */
[----:B------:R-:W-:Y:S01]  /*7480*/  BSSY B1, `(.L_x_104) ;  /* 0x0000010000017945 */ /* 0x000fe20003800000 */
[----:B0-----:R-:W-:Y:S01]  /*7490*/  LEA R120, P1, R124, UR10, 0x2 ;  /* 0x0000000a7c787c11 */ /* 0x001fe2000f8210ff */
[----:B------:R-:W-:Y:S01]  /*74a0*/  IMAD.WIDE.U32 R126, R24, UR23, R126 ;  /* 0x00000017187e7c25 */ /* 0x000fe2000f8e007e */
[----:B------:R-:W-:Y:S02]  /*74b0*/  IADD3 R122, P6, R122, R36, RZ ;  /* 0x000000247a7a7210 */ /* 0x000fe40007fde0ff */
[----:B------:R-:W-:Y:S01]  /*74c0*/  LEA.HI.X R121, R124, UR11, R35, 0x2, P1 ;  /* 0x0000000b7c797c11 */ /* 0x000fe200088f1423 */
[----:B------:R-:W-:Y:S01]  /*74d0*/  IMAD.X R135, R26, 0x1, R113, P5 ;  /* 0x000000011a877824 */ /* 0x000fe200028e0671 */
[----:B------:R-:W-:Y:S01]  /*74e0*/  ISETP.GT.AND P1, PT, R0, 0x50, P0 ;  /* 0x000000500000780c */ /* 0x000fe20000724270 */
[----:B------:R-:W-:Y:S01]  /*74f0*/  IMAD.WIDE.U32 R114, R36, 0x7, R114 ;  /* 0x0000000724727825 */ /* 0x000fe200078e0072 */
[----:B------:R-:W-:-:S02]  /*7500*/  IADD3.X R123, R37, R226, R123, P6, !PT ;  /* 0x000000e2257b7210 */ /* 0x000fc400037fe47b */
[----:B------:R0:W-:Y:S01]  /*7510*/  @P4 STG.E desc[UR18][R134.64], R187 ;  /* 0x000000bb86004986 */ /* 0x0001e2000c101912 */
[-C--:B------:R-:W-:Y:S01]  /*7520*/  IADD3 R128, P6, R132, R36.reuse, RZ ;  /* 0x0000002484807210 */ /* 0x080fe20007fde0ff */
[----:B------:R-:W-:Y:S02]  /*7530*/  VIADD R137, R127, UR6 ;  /* 0x000000067f897c36 */ /* 0x000fe40008000000 */
[----:B------:R-:W-:-:S03]  /*7540*/  IMAD.WIDE.U32 R130, R25, R36, R122 ;  /* 0x0000002419827225 */ /* 0x000fc600078e007a */
[----:B------:R-:W-:Y:S02]  /*7550*/  IADD3 R124, P5, R4, R130, RZ ;  /* 0x00000082047c7210 */ /* 0x000fe40007fbe0ff */
[----:B------:R-:W-:Y:S11]  /*7560*/  @!P1 BRA `(.L_x_105) ;  /* 0x0000000000049947 */ /* 0x000ff60003800000 */
[----:B------:R0:W5:Y:S02]  /*7570*/  LDG.E.LTC128B R27, desc[UR18][R120.64+0x20] ;  /* 0x00002012781b7981 */ /* 0x000164000c1e1920 */
.L_x_105:
[----:B------:R-:W-:Y:S05]  /*7580*/  BSYNC B1 ;  /* 0x0000000000017941 */ /* 0x000fea0003800000 */
.L_x_104:
[----:B-----5:R-:W-:Y:S01]  /*7590*/  FMUL R35, R27, UR21 ;  /* 0x000000151b237c20 */ /* 0x020fe20008400000 */
[----:B------:R-:W-:Y:S01]  /*75a0*/  IADD3.X R125, R5, R3, R131, P5, !PT ;  /* 0x00000003057d7210 */ /* 0x000fe20002ffe483 */
[----:B------:R-:W-:Y:S01]  /*75b0*/  IMAD.IADD R115, R226, 0x1, R115 ;  /* 0x00000001e2737824 */ /* 0x000fe200078e0273 */
[----:B------:R-:W-:Y:S01]  /*75c0*/  LEA R130, P4, R126, UR10, 0x2 ;  /* 0x0000000a7e827c11 */ /* 0x000fe2000f8810ff */
[----:B------:R-:W-:Y:S01]  /*75d0*/  FFMA R35, R186, UR20, R35 ;  /* 0x00000014ba237c23 */ /* 0x000fe20008000023 */
[----:B------:R-:W-:Y:S01]  /*75e0*/  IADD3.X R129, R37, R226, R133, P6, !PT ;  /* 0x000000e225817210 */ /* 0x000fe200037fe485 */
[----:B------:R-:W-:Y:S01]  /*75f0*/  BSSY B1, `(.L_x_106) ;  /* 0x000000b000017945 */ /* 0x000fe20003800000 */
[----:B------:R-:W-:Y:S02]  /*7600*/  IADD3 R127, P5, R32, R114, RZ ;  /* 0x00000072207f7210 */ /* 0x000fe40007fbe0ff */
[----:B------:R0:W-:Y:S01]  /*7610*/  @P1 STG.E desc[UR18][R118.64+0x20], R35 ;  /* 0x0000202376001986 */ /* 0x0001e2000c101912 */
[----:B------:R-:W-:Y:S01]  /*7620*/  ISETP.GT.AND P1, PT, R0, 0x51, P0 ;  /* 0x000000510000780c */ /* 0x000fe20000724270 */
[----:B------:R-:W-:Y:S01]  /*7630*/  IMAD.WIDE.U32 R132, R25, R36, R128 ;  /* 0x0000002419847225 */ /* 0x000fe200078e0080 */
[----:B------:R-:W-:-:S02]  /*7640*/  LEA.HI.X R131, R126, UR11, R137, 0x2, P4 ;  /* 0x0000000b7e837c11 */ /* 0x000fc4000a0f1489 */
[----:B------:R-:W-:Y:S02]  /*7650*/  IADD3.X R138, R115, R31, RZ, P5, !PT ;  /* 0x0000001f738a7210 */ /* 0x000fe40002ffe4ff */
[----:B------:R-:W-:Y:S02]  /*7660*/  IADD3 R114, P4, R114, R36, RZ ;  /* 0x0000002472727210 */ /* 0x000fe40007f9e0ff */
[----:B------:R-:W-:-:S05]  /*7670*/  LEA R126, P5, R127, UR10, 0x2 ;  /* 0x0000000a7f7e7c11 */ /* 0x000fca000f8a10ff */
[----:B0-----:R-:W-:Y:S08]  /*7680*/  @!P1 BRA `(.L_x_107) ;  /* 0x0000000000049947 */ /* 0x001ff00003800000 */
[----:B------:R0:W5:Y:S02]  /*7690*/  LDG.E.LTC128B R27, desc[UR18][R130.64+0x20] ;  /* 0x00002012821b7981 */ /* 0x000164000c1e1920 */
.L_x_107:
[----:B------:R-:W-:Y:S05]  /*76a0*/  BSYNC B1 ;  /* 0x0000000000017941 */ /* 0x000fea0003800000 */
.L_x_106:
[----:B-----5:R-:W-:Y:S01]  /*76b0*/  FMUL R136, R27, UR21 ;  /* 0x000000151b887c20 */ /* 0x020fe20008400000 */
[----:B------:R-:W-:Y:S01]  /*76c0*/  IMAD.X R115, R115, 0x1, R37, P4 ;  /* 0x0000000173737824 */ /* 0x000fe200020e0625 */
[----:B------:R-:W-:Y:S01]  /*76d0*/  ISETP.GT.AND P4, PT, R0, 0x58, P2 ;  /* 0x000000580000780c */ /* 0x000fe20001784270 */
[----:B------:R-:W-:Y:S01]  /*76e0*/  BSSY B1, `(.L_x_108) ;  /* 0x000000c000017945 */ /* 0x000fe20003800000 */
[----:B------:R-:W-:Y:S01]  /*76f0*/  FFMA R185, R185, UR20, R136 ;  /* 0x00000014b9b97c23 */ /* 0x000fe20008000088 */
[----:B------:R-:W-:Y:S02]  /*7700*/  IADD3 R35, P6, R114, R32, RZ ;  /* 0x0000002072237210 */ /* 0x000fe40007fde0ff */
[----:B------:R-:W-:Y:S02]  /*7710*/  LEA.HI.X R127, R127, UR11, R138, 0x2, P5 ;  /* 0x0000000b7f7f7c11 */ /* 0x000fe4000a8f148a */
[----:B------:R0:W-:Y:S01]  /*7720*/  @P1 STG.E desc[UR18][R134.64+0x20], R185 ;  /* 0x000020b986001986 */ /* 0x0001e2000c101912 */
[----:B------:R-:W-:Y:S01]  /*7730*/  IMAD.X R138, R115, 0x1, R31, P6 ;  /* 0x00000001738a7824 */ /* 0x000fe200030e061f */
[----:B------:R-:W-:-:S02]  /*7740*/  IADD3 R132, P6, R4, R132, RZ ;  /* 0x0000008404847210 */ /* 0x000fc40007fde0ff */
[----:B------:R-:W-:Y:S02]  /*7750*/  LEA R136, P5, R35, UR10, 0x2 ;  /* 0x0000000a23887c11 */ /* 0x000fe4000f8a10ff */
[----:B------:R-:W-:Y:S02]  /*7760*/  IADD3.X R133, R5, R3, R133, P6, !PT ;  /* 0x0000000305857210 */ /* 0x000fe400037fe485 */
[----:B------:R-:W-:Y:S01]  /*7770*/  LEA.HI.X R137, R35, UR11, R138, 0x2, P5 ;  /* 0x0000000b23897c11 */ /* 0x000fe2000a8f148a */
[----:B------:R-:W-:Y:S08]  /*7780*/  @!P4 BRA `(.L_x_109) ;  /* 0x000000000004c947 */ /* 0x000ff00003800000 */
[----:B------:R0:W5:Y:S02]  /*7790*/  LDG.E.LTC128B R27, desc[UR18][R126.64] ;  /* 0x000000127e1b7981 */ /* 0x000164000c1e1920 */
.L_x_109:
[----:B------:R-:W-:Y:S05]  /*77a0*/  BSYNC B1 ;  /* 0x0000000000017941 */ /* 0x000fea0003800000 */
.L_x_108:
[----:B0-----:R-:W-:Y:S01]  /*77b0*/  IADD3 R126, P5, R34, R118, RZ ;  /* 0x00000076227e7210 */ /* 0x001fe20007fbe0ff */
[----:B-----5:R-:W-:Y:S01]  /*77c0*/  FMUL R35, R27, UR21 ;  /* 0x000000151b237c20 */ /* 0x020fe20008400000 */
[----:B------:R-:W-:Y:S01]  /*77d0*/  ISETP.GT.AND P1, PT, R0, 0x59, P2 ;  /* 0x000000590000780c */ /* 0x000fe20001724270 */
[----:B------:R-:W-:Y:S01]  /*77e0*/  IMAD.WIDE.U32 R122, R36, 0x7, R122 ;  /* 0x00000007247a7825 */ /* 0x000fe200078e007a */
[----:B------:R-:W-:Y:S03]  /*77f0*/  BSSY B1, `(.L_x_110) ;  /* 0x000000c000017945 */ /* 0x000fe60003800000 */
[----:B------:R-:W-:Y:S01]  /*7800*/  FFMA R35, R184, UR20, R35 ;  /* 0x00000014b8237c23 */ /* 0x000fe20008000023 */
[----:B------:R-:W-:Y:S01]  /*7810*/  IMAD.X R127, R26, 0x1, R119, P5 ;  /* 0x000000011a7f7824 */ /* 0x000fe200028e0677 */
[----:B------:R-:W-:Y:S01]  /*7820*/  IADD3 R122, P6, R122, R36, RZ ;  /* 0x000000247a7a7210 */ /* 0x000fe20007fde0ff */
[----:B------:R-:W-:-:S03]  /*7830*/  IMAD.WIDE.U32 R124, R24, UR23, R124 ;  /* 0x00000017187c7c25 */ /* 0x000fc6000f8e007c */
[----:B------:R0:W-:Y:S01]  /*7840*/  @P4 STG.E desc[UR18][R126.64], R35 ;  /* 0x000000237e004986 */ /* 0x0001e2000c101912 */
[----:B------:R-:W-:Y:S02]  /*7850*/  IADD3.X R123, R37, R226, R123, P6, !PT ;  /* 0x000000e2257b7210 */ /* 0x000fe400037fe47b */
[----:B------:R-:W-:Y:S02]  /*7860*/  IADD3 R125, R125, UR6, RZ ;  /* 0x000000067d7d7c10 */ /* 0x000fe4000fffe0ff */
[----:B------:R-:W-:-:S04]  /*7870*/  LEA R138, P5, R124, UR10, 0x2 ;  /* 0x0000000a7c8a7c11 */ /* 0x000fc8000f8a10ff */
[----:B------:R-:W-:Y:S01]  /*7880*/  LEA.HI.X R139, R124, UR11, R125, 0x2, P5 ;  /* 0x0000000b7c8b7c11 */ /* 0x000fe2000a8f147d */
[----:B------:R-:W-:Y:S08]  /*7890*/  @!P1 BRA `(.L_x_111) ;  /* 0x0000000000049947 */ /* 0x000ff00003800000 */
[----:B------:R0:W5:Y:S02]  /*78a0*/  LDG.E.LTC128B R27, desc[UR18][R136.64] ;  /* 0x00000012881b7981 */ /* 0x000164000c1e1920 */
.L_x_111:
[----:B------:R-:W-:Y:S05]  /*78b0*/  BSYNC B1 ;  /* 0x0000000000017941 */ /* 0x000fea0003800000 */
.L_x_110:
[----:B------:R-:W-:Y:S01]  /*78c0*/  IADD3 R124, P4, R34, R134, RZ ;  /* 0x00000086227c7210 */ /* 0x000fe20007f9e0ff */
[----:B-----5:R-:W-:Y:S01]  /*78d0*/  FMUL R140, R27, UR21 ;  /* 0x000000151b8c7c20 */ /* 0x020fe20008400000 */
[----:B------:R-:W-:Y:S01]  /*78e0*/  IMAD.WIDE.U32 R132, R24, UR23, R132 ;  /* 0x0000001718847c25 */ /* 0x000fe2000f8e0084 */
[----:B------:R-:W-:Y:S03]  /*78f0*/  BSSY B1, `(.L_x_112) ;  /* 0x000000e000017945 */ /* 0x000fe60003800000 */
[----:B------:R-:W-:Y:S01]  /*7900*/  FFMA R183, R183, UR20, R140 ;  /* 0x00000014b7b77c23 */ /* 0x000fe2000800008c */
[----:B------:R-:W-:Y:S01]  /*7910*/  IMAD.X R125, R26, 0x1, R135, P4 ;  /* 0x000000011a7d7824 */ /* 0x000fe200020e0687 */
[----:B------:R-:W-:Y:S01]  /*7920*/  ISETP.GT.AND P4, PT, R0, 0x58, P0 ;  /* 0x000000580000780c */ /* 0x000fe20000784270 */
[----:B0-----:R-:W-:Y:S01]  /*7930*/  VIADD R35, R133, UR6 ;  /* 0x0000000685237c36 */ /* 0x001fe20008000000 */
[----:B------:R-:W-:Y:S01]  /*7940*/  LEA R136, P5, R132, UR10, 0x2 ;  /* 0x0000000a84887c11 */ /* 0x000fe2000f8a10ff */
[----:B------:R-:W-:Y:S01]  /*7950*/  IMAD.WIDE.U32 R114, R36, 0x7, R114 ;  /* 0x0000000724727825 */ /* 0x000fe200078e0072 */
[----:B------:R0:W-:Y:S02]  /*7960*/  @P1 STG.E desc[UR18][R124.64], R183 ;  /* 0x000000b77c001986 */ /* 0x0001e4000c101912 */
[----:B------:R-:W-:Y:S01]  /*7970*/  LEA.HI.X R137, R132, UR11, R35, 0x2, P5 ;  /* 0x0000000b84897c11 */ /* 0x000fe2000a8f1423 */
[----:B------:R-:W-:Y:S01]  /*7980*/  IMAD.IADD R143, R226, 0x1, R115 ;  /* 0x00000001e28f7824 */ /* 0x000fe200078e0273 */
[----:B------:R-:W-:-:S04]  /*7990*/  IADD3 R133, P5, R32, R114, RZ ;  /* 0x0000007220857210 */ /* 0x000fc80007fbe0ff */
[----:B------:R-:W-:Y:S01]  /*79a0*/  IADD3.X R140, R143, R31, RZ, P5, !PT ;  /* 0x0000001f8f8c7210 */ /* 0x000fe20002ffe4ff */
[----:B------:R-:W-:Y:S08]  /*79b0*/  @!P4 BRA `(.L_x_113) ;  /* 0x000000000004c947 */ /* 0x000ff00003800000 */
[----:B------:R0:W5:Y:S02]  /*79c0*/  LDG.E.LTC128B R27, desc[UR18][R138.64+0x20] ;  /* 0x000020128a1b7981 */ /* 0x000164000c1e1920 */
.L_x_113:
[----:B------:R-:W-:Y:S05]  /*79d0*/  BSYNC B1 ;  /* 0x0000000000017941 */ /* 0x000fea0003800000 */
.L_x_112:
[----:B-----5:R-:W-:Y:S01]  /*79e0*/  FMUL R35, R27, UR21 ;  /* 0x000000151b237c20 */ /* 0x020fe20008400000 */
[----:B------:R-:W-:Y:S01]  /*79f0*/  ISETP.GT.AND P6, PT, R0, 0x59, P0 ;  /* 0x000000590000780c */ /* 0x000fe200007c4270 */
[----:B------:R-:W-:Y:S01]  /*7a00*/  BSSY B1, `(.L_x_114) ;  /* 0x0000009000017945 */ /* 0x000fe20003800000 */
[C---:B------:R-:W-:Y:S01]  /*7a10*/  LEA R132, P1, R133.reuse, UR10, 0x2 ;  /* 0x0000000a85847c11 */ /* 0x040fe2000f8210ff */
[----:B------:R-:W-:Y:S01]  /*7a20*/  FFMA R35, R182, UR20, R35 ;  /* 0x00000014b6237c23 */ /* 0x000fe20008000023 */
[-C--:B------:R-:W-:Y:S02]  /*7a30*/  IADD3 R114, P5, R114, R36.reuse, RZ ;  /* 0x0000002472727210 */ /* 0x080fe40007fbe0ff */
[----:B------:R-:W-:Y:S01]  /*7a40*/  LEA.HI.X R133, R133, UR11, R140, 0x2, P1 ;  /* 0x0000000b85857c11 */ /* 0x000fe200088f148c */
[----:B------:R-:W-:Y:S01]  /*7a50*/  IMAD.WIDE.U32 R140, R25, R36, R122 ;  /* 0x00000024198c7225 */ /* 0x000fe200078e007a */
[----:B------:R0:W-:Y:S05]  /*7a60*/  @P4 STG.E desc[UR18][R126.64+0x20], R35 ;  /* 0x000020237e004986 */ /* 0x0001ea000c101912 */
[----:B------:R-:W-:Y:S05]  /*7a70*/  @!P6 BRA `(.L_x_115) ;  /* 0x000000000004e947 */ /* 0x000fea0003800000 */
[----:B------:R0:W5:Y:S02]  /*7a80*/  LDG.E.LTC128B R27, desc[UR18][R136.64+0x20] ;  /* 0x00002012881b7981 */ /* 0x000164000c1e1920 */
.L_x_115:
[----:B------:R-:W-:Y:S05]  /*7a90*/  BSYNC B1 ;  /* 0x0000000000017941 */ /* 0x000fea0003800000 */
.L_x_114:
[----:B-----5:R-:W-:Y:S01]  /*7aa0*/  FMUL R142, R27, UR21 ;  /* 0x000000151b8e7c20 */ /* 0x020fe20008400000 */
[----:B------:R-:W-:Y:S01]  /*7ab0*/  ISETP.GT.AND P1, PT, R0, 0x60, P2 ;  /* 0x000000600000780c */ /* 0x000fe20001724270 */
[----:B------:R-:W-:Y:S01]  /*7ac0*/  BSSY B1, `(.L_x_116) ;  /* 0x0000007000017945 */ /* 0x000fe20003800000 */
[----:B------:R-:W-:Y:S01]  /*7ad0*/  IADD3 R140, P4, R4, R140, RZ ;  /* 0x0000008c048c7210 */ /* 0x000fe20007f9e0ff */
[----:B------:R-:W-:-:S03]  /*7ae0*/  FFMA R181, R181, UR20, R142 ;  /* 0x00000014b5b57c23 */ /* 0x000fc6000800008e */
[----:B------:R-:W-:Y:S02]  /*7af0*/  IADD3.X R141, R5, R3, R141, P4, !PT ;  /* 0x00000003058d7210 */ /* 0x000fe400027fe48d */
[----:B------:R0:W-:Y:S05]  /*7b00*/  @P6 STG.E desc[UR18][R124.64+0x20], R181 ;  /* 0x000020b57c006986 */ /* 0x0001ea000c101912 */
[----:B------:R-:W-:Y:S05]  /*7b10*/  @!P1 BRA `(.L_x_117) ;  /* 0x0000000000049947 */ /* 0x000fea0003800000 */
[----:B------:R0:W5:Y:S02]  /*7b20*/  LDG.E.LTC128B R27, desc[UR18][R132.64] ;  /* 0x00000012841b7981 */ /* 0x000164000c1e1920 */
.L_x_117:
[----:B------:R-:W-:Y:S05]  /*7b30*/  BSYNC B1 ;  /* 0x0000000000017941 */ /* 0x000fea0003800000 */
.L_x_116:
[----:B0-----:R-:W-:Y:S01]  /*7b40*/  IADD3 R132, P4, R34, R126, RZ ;  /* 0x0000007e22847210 */ /* 0x001fe20007f9e0ff */
[----:B-----5:R-:W-:Y:S01]  /*7b50*/  FMUL R35, R27, UR21 ;  /* 0x000000151b237c20 */ /* 0x020fe20008400000 */
[----:B------:R-:W-:Y:S01]  /*7b60*/  IMAD.X R115, R143, 0x1, R37, P5 ;  /* 0x000000018f737824 */ /* 0x000fe200028e0625 */
[----:B------:R-:W-:Y:S01]  /*7b70*/  IADD3 R143, P6, R114, R32, RZ ;  /* 0x00000020728f7210 */ /* 0x000fe20007fde0ff */
[----:B------:R-:W-:-:S04]  /*7b80*/  IMAD.WIDE.U32 R128, R36, 0x7, R128 ;  /* 0x0000000724807825 */ /* 0x000fc800078e0080 */
[----:B------:R-:W-:Y:S01]  /*7b90*/  FFMA R35, R180, UR20, R35 ;  /* 0x00000014b4237c23 */ /* 0x000fe20008000023 */
[----:B------:R-:W-:Y:S01]  /*7ba0*/  BSSY B1, `(.L_x_118) ;  /* 0x000000b000017945 */ /* 0x000fe20003800000 */
[----:B------:R-:W-:Y:S01]  /*7bb0*/  IMAD.X R133, R26, 0x1, R127, P4 ;  /* 0x000000011a857824 */ /* 0x000fe200020e067f */
[----:B------:R-:W-:Y:S01]  /*7bc0*/  ISETP.GT.AND P4, PT, R0, 0x61, P2 ;  /* 0x000000610000780c */ /* 0x000fe20001784270 */
[----:B------:R-:W-:Y:S01]  /*7bd0*/  IMAD.X R144, R115, 0x1, R31, P6 ;  /* 0x0000000173907824 */ /* 0x000fe200030e061f */
[----:B------:R-:W-:Y:S02]  /*7be0*/  IADD3 R128, P5, R128, R36, RZ ;  /* 0x0000002480807210 */ /* 0x000fe40007fbe0ff */
[----:B------:R0:W-:Y:S01]  /*7bf0*/  @P1 STG.E desc[UR18][R132.64], R35 ;  /* 0x0000002384001986 */ /* 0x0001e2000c101912 */
[----:B------:R-:W-:Y:S02]  /*7c00*/  LEA R142, P6, R143, UR10, 0x2 ;  /* 0x0000000a8f8e7c11 */ /* 0x000fe4000f8c10ff */
[----:B------:R-:W-:-:S02]  /*7c10*/  IADD3.X R129, R37, R226, R129, P5, !PT ;  /* 0x000000e225817210 */ /* 0x000fc40002ffe481 */
[----:B------:R-:W-:-:S04]  /*7c20*/  LEA.HI.X R143, R143, UR11, R144, 0x2, P6 ;  /* 0x0000000b8f8f7c11 */ /* 0x000fc8000b0f1490 */
[----:B------:R-:W-:Y:S05]  /*7c30*/  @!P4 BRA `(.L_x_119) ;  /* 0x000000000004c947 */ /* 0x000fea0003800000 */
[----:B------:R0:W5:Y:S02]  /*7c40*/  LDG.E.LTC128B R27, desc[UR18][R142.64] ;  /* 0x000000128e1b7981 */ /* 0x000164000c1e1920 */
.L_x_119:
[----:B------:R-:W-:Y:S05]  /*7c50*/  BSYNC B1 ;  /* 0x0000000000017941 */ /* 0x000fea0003800000 */
.L_x_118:
[----:B0-----:R-:W-:-:S04]  /*7c60*/  IMAD.WIDE.U32 R142, R25, R36, R128 ;  /* 0x00000024198e7225 */ /* 0x001fc800078e0080 */
[----:B-----5:R-:W-:Y:S01]  /*7c70*/  FMUL R146, R27, UR21 ;  /* 0x000000151b927c20 */ /* 0x020fe20008400000 */
[----:B------:R-:W-:Y:S01]  /*7c80*/  BSSY B1, `(.L_x_120) ;  /* 0x0000012000017945 */ /* 0x000fe20003800000 */
[----:B------:R-:W-:Y:S01]  /*7c90*/  IMAD.WIDE.U32 R140, R24, UR23, R140 ;  /* 0x00000017188c7c25 */ /* 0x000fe2000f8e008c */
[----:B------:R-:W-:-:S03]  /*7ca0*/  IADD3 R144, P1, R4, R142, RZ ;  /* 0x0000008e04907210 */ /* 0x000fc60007f3e0ff */
[----:B------:R-:W-:Y:S01]  /*7cb0*/  FFMA R179, R179, UR20, R146 ;  /* 0x00000014b3b37c23 */ /* 0x000fe20008000092 */
[----:B------:R-:W-:Y:S02]  /*7cc0*/  IADD3.X R145, R5, R3, R143, P1, !PT ;  /* 0x0000000305917210 */ /* 0x000fe40000ffe48f */
[----:B------:R-:W-:Y:S02]  /*7cd0*/  IADD3 R35, R141, UR6, RZ ;  /* 0x000000068d237c10 */ /* 0x000fe4000fffe0ff */
[----:B------:R-:W-:Y:S01]  /*7ce0*/  LEA R142, P1, R140, UR10, 0x2 ;  /* 0x0000000a8c8e7c11 */ /* 0x000fe2000f8210ff */
[----:B------:R-:W-:-:S03]  /*7cf0*/  IMAD.WIDE.U32 R144, R24, UR23, R144 ;  /* 0x0000001718907c25 */ /* 0x000fc6000f8e0090 */
[----:B------:R-:W-:Y:S01]  /*7d00*/  LEA.HI.X R143, R140, UR11, R35, 0x2, P1 ;  /* 0x0000000b8c8f7c11 */ /* 0x000fe200088f1423 */
[----:B------:R-:W-:Y:S01]  /*7d10*/  VIADD R35, R145, UR6 ;  /* 0x0000000691237c36 */ /* 0x000fe20008000000 */
[----:B------:R-:W-:Y:S02]  /*7d20*/  IADD3 R140, P5, R34, R124, RZ ;  /* 0x0000007c228c7210 */ /* 0x000fe40007fbe0ff */
[----:B------:R-:W-:-:S03]  /*7d30*/  ISETP.GT.AND P1, PT, R0, 0x60, P0 ;  /* 0x000000600000780c */ /* 0x000fc60000724270 */
[----:B------:R-:W-:Y:S01]  /*7d40*/  IMAD.X R141, R26, 0x1, R125, P5 ;  /* 0x000000011a8d7824 */ /* 0x000fe200028e067d */
[----:B------:R-:W-:-:S04]  /*7d50*/  LEA R146, P5, R144, UR10, 0x2 ;  /* 0x0000000a90927c11 */ /* 0x000fc8000f8a10ff */
[----:B------:R0:W-:Y:S01]  /*7d60*/  @P4 STG.E desc[UR18][R140.64], R179 ;  /* 0x000000b38c004986 */ /* 0x0001e2000c101912 */
[----:B------:R-:W-:-:S04]  /*7d70*/  LEA.HI.X R147, R144, UR11, R35, 0x2, P5 ;  /* 0x0000000b90937c11 */ /* 0x000fc8000a8f1423 */
[----:B------:R-:W-:Y:S05]  /*7d80*/  @!P1 BRA `(.L_x_121) ;  /* 0x0000000000049947 */ /* 0x000fea0003800000 */
[----:B------:R0:W5:Y:S02]  /*7d90*/  LDG.E.LTC128B R27, desc[UR18][R142.64+0x20] ;  /* 0x000020128e1b7981 */ /* 0x000164000c1e1920 */
.L_x_121:
[----:B------:R-:W-:Y:S05]  /*7da0*/  BSYNC B1 ;  /* 0x0000000000017941 */ /* 0x000fea0003800000 */
.L_x_120:
[----:B-----5:R-:W-:Y:S01]  /*7db0*/  FMUL R35, R27, UR21 ;  /* 0x000000151b237c20 */ /* 0x020fe20008400000 */
[----:B------:R-:W-:Y:S01]  /*7dc0*/  ISETP.GT.AND P4, PT, R0, 0x61, P0 ;  /* 0x000000610000780c */ /* 0x000fe20000784270 */
[----:B------:R-:W-:Y:S02]  /*7dd0*/  BSSY B1, `(.L_x_122) ;  /* 0x0000006000017945 */ /* 0x000fe40003800000 */
[----:B------:R-:W-:Y:S01]  /*7de0*/  FFMA R145, R178, UR20, R35 ;  /* 0x00000014b2917c23 */ /* 0x000fe20008000023 */
[----:B------:R-:W-:-:S04]  /*7df0*/  IMAD.MOV.U32 R35, RZ, RZ, R27 ;  /* 0x000000ffff237224 */ /* 0x000fc800078e001b */
[----:B------:R0:W-:Y:S05]  /*7e00*/  @P1 STG.E desc[UR18][R132.64+0x20], R145 ;  /* 0x0000209184001986 */ /* 0x0001ea000c101912 */
[----:B------:R-:W-:Y:S05]  /*7e10*/  @!P4 BRA `(.L_x_123) ;  /* 0x000000000004c947 */ /* 0x000fea0003800000 */
[----:B------:R0:W5:Y:S02]  /*7e20*/  LDG.E.LTC128B R35, desc[UR18][R146.64+0x20] ;  /* 0x0000201292237981 */ /* 0x000164000c1e1920 */
.L_x_123:
[----:B------:R-:W-:Y:S05]  /*7e30*/  BSYNC B1 ;  /* 0x0000000000017941 */ /* 0x000fea0003800000 */
.L_x_122:
[----:B-----5:R-:W-:Y:S01]  /*7e40*/  FMUL R144, R35, UR21 ;  /* 0x0000001523907c20 */ /* 0x020fe20008400000 */
[----:B------:R-:W-:Y:S01]  /*7e50*/  ISETP.GT.AND P1, PT, R0, 0x68, P2 ;  /* 0x000000680000780c */ /* 0x000fe20001724270 */
[----:B------:R-:W-:Y:S01]  /*7e60*/  BSSY B1, `(.L_x_124) ;  /* 0x000000c000017945 */ /* 0x000fe20003800000 */
[----:B------:R-:W-:-:S04]  /*7e70*/  IMAD.WIDE.U32 R122, R36, 0x7, R122 ;  /* 0x00000007247a7825 */ /* 0x000fc800078e007a */
[----:B------:R-:W-:Y:S01]  /*7e80*/  FFMA R177, R177, UR20, R144 ;  /* 0x00000014b1b17c23 */ /* 0x000fe20008000090 */
[----:B0-----:R-:W-:-:S04]  /*7e90*/  IMAD.WIDE.U32 R144, R36, 0x7, R114 ;  /* 0x0000000724907825 */ /* 0x001fc800078e0072 */
[----:B------:R0:W-:Y:S01]  /*7ea0*/  @P4 STG.E desc[UR18][R140.64+0x20], R177 ;  /* 0x000020b18c004986 */ /* 0x0001e2000c101912 */
[----:B------:R-:W-:Y:S02]  /*7eb0*/  IADD3 R27, R226, R145, RZ ;  /* 0x00000091e21b7210 */ /* 0x000fe40007ffe0ff */
[----:B------:R-:W-:-:S05]  /*7ec0*/  IADD3 R115, P4, R32, R144, RZ ;  /* 0x0000009020737210 */ /* 0x000fca0007f9e0ff */
[----:B------:R-:W-:Y:S01]  /*7ed0*/  IMAD.X R148, R27, 0x1, R31, P4 ;  /* 0x000000011b947824 */ /* 0x000fe200020e061f */
[----:B------:R-:W-:-:S04]  /*7ee0*/  LEA R114, P4, R115, UR10, 0x2 ;  /* 0x0000000a73727c11 */ /* 0x000fc8000f8810ff */
[----:B------:R-:W-:Y:S01]  /*7ef0*/  LEA.HI.X R115, R115, UR11, R148, 0x2, P4 ;  /* 0x0000000b73737c11 */ /* 0x000fe2000a0f1494 */
[----:B0-----:R-:W-:Y:S08]  /*7f00*/  @!P1 BRA `(.L_x_125) ;  /* 0x0000000000049947 */ /* 0x001ff00003800000 */
[----:B------:R0:W5:Y:S02]  /*7f10*/  LDG.E.LTC128B R35, desc[UR18][R114.64] ;  /* 0x0000001272237981 */ /* 0x000164000c1e1920 */
.L_x_125:
[----:B------:R-:W-:Y:S05]  /*7f20*/  BSYNC B1 ;  /* 0x0000000000017941 */ /* 0x000fea0003800000 */
.L_x_124:
[----:B0-----:R-:W-:Y:S01]  /*7f30*/  IADD3 R114, P4, R122, R36, RZ ;  /* 0x000000247a727210 */ /* 0x001fe20007f9e0ff */
[----:B------:R-:W-:Y:S01]  /*7f40*/  IMAD.WIDE.U32 R128, R36, 0x7, R128 ;  /* 0x0000000724807825 */ /* 0x000fe200078e0080 */
[----:B------:R-:W-:Y:S02]  /*7f50*/  BSSY B1, `(.L_x_126) ;  /* 0x0000015000017945 */ /* 0x000fe40003800000 */
[----:B------:R-:W-:Y:S01]  /*7f60*/  IADD3.X R115, R37, R226, R123, P4, !PT ;  /* 0x000000e225737210 */ /* 0x000fe200027fe47b */
[----:B-----5:R-:W-:Y:S01]  /*7f70*/  FMUL R123, R35, UR21 ;  /* 0x00000015237b7c20 */ /* 0x020fe20008400000 */
[-C--:B------:R-:W-:Y:S02]  /*7f80*/  IADD3 R122, P4, R144, R36.reuse, RZ ;  /* 0x00000024907a7210 */ /* 0x080fe40007f9e0ff */
[-C--:B------:R-:W-:Y:S01]  /*7f90*/  IADD3 R128, P5, R128, R36.reuse, RZ ;  /* 0x0000002480807210 */ /* 0x080fe20007fbe0ff */
[----:B------:R-:W-:-:S04]  /*7fa0*/  IMAD.WIDE.U32 R144, R25, R36, R114 ;  /* 0x0000002419907225 */ /* 0x000fc800078e0072 */
[----:B------:R-:W-:Y:S01]  /*7fb0*/  FFMA R177, R176, UR20, R123 ;  /* 0x00000014b0b17c23 */ /* 0x000fe2000800007b */
[----:B------:R-:W-:Y:S01]  /*7fc0*/  IADD3.X R129, R37, R226, R129, P5, !PT ;  /* 0x000000e225817210 */ /* 0x000fe20002ffe481 */
[----:B------:R-:W-:Y:S01]  /*7fd0*/  IMAD.X R123, R27, 0x1, R37, P4 ;  /* 0x000000011b7b7824 */ /* 0x000fe200020e0625 */
[----:B------:R-:W-:Y:S02]  /*7fe0*/  IADD3 R144, P5, R4, R144, RZ ;  /* 0x0000009004907210 */ /* 0x000fe40007fbe0ff */
[----:B------:R-:W-:Y:S02]  /*7ff0*/  ISETP.GT.AND P4, PT, R0, 0x69, P2 ;  /* 0x000000690000780c */ /* 0x000fe40001784270 */
[----:B------:R-:W-:Y:S02]  /*8000*/  IADD3.X R145, R5, R3, R145, P5, !PT ;  /* 0x0000000305917210 */ /* 0x000fe40002ffe491 */
[----:B------:R-:W-:Y:S02]  /*8010*/  IADD3 R150, P5, R34, R132, RZ ;  /* 0x0000008422967210 */ /* 0x000fe40007fbe0ff */
[----:B------:R-:W-:-:S03]  /*8020*/  IADD3 R27, P6, R122, R32, RZ ;  /* 0x000000207a1b7210 */ /* 0x000fc60007fde0ff */
[----:B------:R-:W-:Y:S01]  /*8030*/  IMAD.X R151, R26, 0x1, R133, P5 ;  /* 0x000000011a977824 */ /* 0x000fe200028e0685 */
[----:B------:R-:W-:Y:S02]  /*8040*/  IADD3.X R176, R123, R31, RZ, P6, !PT ;  /* 0x0000001f7bb07210 */ /* 0x000fe400037fe4ff */
[C---:B------:R-:W-:Y:S02]  /*8050*/  LEA R148, P5, R27.reuse, UR10, 0x2 ;  /* 0x0000000a1b947c11 */ /* 0x040fe4000f8a10ff */
[----:B------:R0:W-:Y:S02]  /*8060*/  @P1 STG.E desc[UR18][R150.64], R177 ;  /* 0x000000b196001986 */ /* 0x0001e4000c101912 */
[----:B------:R-:W-:Y:S01]  /*8070*/  LEA.HI.X R149, R27, UR11, R176, 0x2, P5 ;  /* 0x0000000b1b957c11 */ /* 0x000fe2000a8f14b0 */
[----:B------:R-:W-:Y:S08]  /*8080*/  @!P4 BRA `(.L_x_127) ;  /* 0x000000000004c947 */ /* 0x000ff00003800000 */
[----:B------:R0:W5:Y:S02]  /*8090*/  LDG.E.LTC128B R35, desc[UR18][R148.64] ;  /* 0x0000001294237981 */ /* 0x000164000c1e1920 */
.L_x_127:
[----:B------:R-:W-:Y:S05]  /*80a0*/  BSYNC B1 ;  /* 0x0000000000017941 */ /* 0x000fea0003800000 */
.L_x_126:
[----:B0-----:R-:W-:-:S04]  /*80b0*/  IMAD.WIDE.U32 R148, R25, R36, R128 ;  /* 0x0000002419947225 */ /* 0x001fc800078e0080 */
[----:B-----5:R-:W-:Y:S01]  /*80c0*/  FMUL R178, R35, UR21 ;  /* 0x0000001523b27c20 */ /* 0x020fe20008400000 */
[----:B------:R-:W-:Y:S01]  /*80d0*/  BSSY B1, `(.L_x_128) ;  /* 0x0000012000017945 */ /* 0x000fe20003800000 */
[----:B------:R-:W-:Y:S01]  /*80e0*/  IMAD.WIDE.U32 R144, R24, UR23, R144 ;  /* 0x0000001718907c25 */ /* 0x000fe2000f8e0090 */
[----:B------:R-:W-:-:S03]  /*80f0*/  IADD3 R176, P1, R4, R148, RZ ;  /* 0x0000009404b07210 */ /* 0x000fc60007f3e0ff */
[----:B------:R-:W-:Y:S01]  /*8100*/  FFMA R175, R175, UR20, R178 ;  /* 0x00000014afaf7c23 */ /* 0x000fe200080000b2 */
[----:B------:R-:W-:Y:S01]  /*8110*/  VIADD R27, R145, UR6 ;  /* 0x00000006911b7c36 */ /* 0x000fe20008000000 */
[----:B------:R-:W-:Y:S02]  /*8120*/  IADD3.X R177, R5, R3, R149, P1, !PT ;  /* 0x0000000305b17210 */ /* 0x000fe40000ffe495 */
[----:B------:R-:W-:Y:S01]  /*8130*/  LEA R148, P1, R144, UR10, 0x2 ;  /* 0x0000000a90947c11 */ /* 0x000fe2000f8210ff */
[----:B------:R-:W-:-:S03]  /*8140*/  IMAD.WIDE.U32 R176, R24, UR23, R176 ;  /* 0x0000001718b07c25 */ /* 0x000fc6000f8e00b0 */
[----:B------:R-:W-:Y:S02]  /*8150*/  LEA.HI.X R149, R144, UR11, R27, 0x2, P1 ;  /* 0x0000000b90957c11 */ /* 0x000fe400088f141b */
[----:B------:R-:W-:Y:S01]  /*8160*/  IADD3 R144, P5, R34, R140, RZ ;  /* 0x0000008c22907210 */ /* 0x000fe20007fbe0ff */
[----:B------:R-:W-:Y:S01]  /*8170*/  VIADD R27, R177, UR6 ;  /* 0x00000006b11b7c36 */ /* 0x000fe20008000000 */
[----:B------:R-:W-:-:S03]  /*8180*/  ISETP.GT.AND P1, PT, R0, 0x68, P0 ;  /* 0x000000680000780c */ /* 0x000fc60000724270 */
[----:B------:R-:W-:Y:S01]  /*8190*/  IMAD.X R145, R26, 0x1, R141, P5 ;  /* 0x000000011a917824 */ /* 0x000fe200028e068d */
[----:B------:R-:W-:-:S04]  /*81a0*/  LEA R178, P5, R176, UR10, 0x2 ;  /* 0x0000000ab0b27c11 */ /* 0x000fc8000f8a10ff */
[----:B------:R0:W-:Y:S01]  /*81b0*/  @P4 STG.E desc[UR18][R144.64], R175 ;  /* 0x000000af90004986 */ /* 0x0001e2000c101912 */
[----:B------:R-:W-:-:S04]  /*81c0*/  LEA.HI.X R179, R176, UR11, R27, 0x2, P5 ;  /* 0x0000000bb0b37c11 */ /* 0x000fc8000a8f141b */
[----:B------:R-:W-:Y:S05]  /*81d0*/  @!P1 BRA `(.L_x_129) ;  /* 0x0000000000049947 */ /* 0x000fea0003800000 */
[----:B------:R0:W5:Y:S02]  /*81e0*/  LDG.E.LTC128B R35, desc[UR18][R148.64+0x20] ;  /* 0x0000201294237981 */ /* 0x000164000c1e1920 */
.L_x_129:
[----:B------:R-:W-:Y:S05]  /*81f0*/  BSYNC B1 ;  /* 0x0000000000017941 */ /* 0x000fea0003800000 */
.L_x_128:
[----:B-----5:R-:W-:Y:S01]  /*8200*/  FMUL R27, R35, UR21 ;  /* 0x00000015231b7c20 */ /* 0x020fe20008400000 */
[----:B------:R-:W-:Y:S01]  /*8210*/  ISETP.GT.AND P4, PT, R0, 0x69, P0 ;  /* 0x000000690000780c */ /* 0x000fe20000784270 */
[----:B------:R-:W-:Y:S02]  /*8220*/  BSSY B1, `(.L_x_130) ;  /* 0x0000006000017945 */ /* 0x000fe40003800000 */
[----:B0-----:R-:W-:Y:S01]  /*8230*/  FFMA R175, R174, UR20, R27 ;  /* 0x00000014aeaf7c23 */ /* 0x001fe2000800001b */
[----:B------:R-:W-:-:S04]  /*8240*/  MOV R27, R35 ;  /* 0x00000023001b7202 */ /* 0x000fc80000000f00 */
[----:B------:R0:W-:Y:S05]  /*8250*/  @P1 STG.E desc[UR18][R150.64+0x20], R175 ;  /* 0x000020af96001986 */ /* 0x0001ea000c101912 */
[----:B------:R-:W-:Y:S05]  /*8260*/  @!P4 BRA `(.L_x_131) ;  /* 0x000000000004c947 */ /* 0x000fea0003800000 */
[----:B------:R0:W5:Y:S02]  /*8270*/  LDG.E.LTC128B R27, desc[UR18][R178.64+0x20] ;  /* 0x00002012b21b7981 */ /* 0x000164000c1e1920 */
.L_x_131:
[----:B------:R-:W-:Y:S05]  /*8280*/  BSYNC B1 ;  /* 0x0000000000017941 */ /* 0x000fea0003800000 */
.L_x_130:
[----:B-----5:R-:W-:Y:S01]  /*8290*/  FMUL R174, R27, UR21 ;  /* 0x000000151bae7c20 */ /* 0x020fe20008400000 */
[----:B------:R-:W-:Y:S01]  /*82a0*/  IMAD.WIDE.U32 R122, R36, 0x7, R122 ;  /* 0x00000007247a7825 */ /* 0x000fe200078e007a */
[----:B------:R-:W-:Y:S01]  /*82b0*/  ISETP.GT.AND P1, PT, R0, 0x70, P2 ;  /* 0x000000700000780c */ /* 0x000fe20001724270 */
[----:B------:R-:W-:Y:S02]  /*82c0*/  BSSY B1, `(.L_x_132) ;  /* 0x000000a000017945 */ /* 0x000fe40003800000 */
[----:B------:R-:W-:Y:S01]  /*82d0*/  FFMA R177, R173, UR20, R174 ;  /* 0x00000014adb17c23 */ /* 0x000fe200080000ae */
[----:B------:R-:W-:-:S04]  /*82e0*/  IMAD.IADD R35, R226, 0x1, R123 ;  /* 0x00000001e2237824 */ /* 0x000fc800078e027b */
[----:B------:R1:W-:Y:S01]  /*82f0*/  @P4 STG.E desc[UR18][R144.64+0x20], R177 ;  /* 0x000020b190004986 */ /* 0x0003e2000c101912 */
[----:B------:R-:W-:-:S05]  /*8300*/  IADD3 R173, P4, R32, R122, RZ ;  /* 0x0000007a20ad7210 */ /* 0x000fca0007f9e0ff */
[----:B------:R-:W-:Y:S01]  /*8310*/  IMAD.X R176, R35, 0x1, R31, P4 ;  /* 0x0000000123b07824 */ /* 0x000fe200020e061f */
[----:B------:R-:W-:-:S04]  /*8320*/  LEA R174, P4, R173, UR10, 0x2 ;  /* 0x0000000aadae7c11 */ /* 0x000fc8000f8810ff */
[----:B0-----:R-:W-:Y:S01]  /*8330*/  LEA.HI.X R175, R173, UR11, R176, 0x2, P4 ;  /* 0x0000000badaf7c11 */ /* 0x001fe2000a0f14b0 */
[----:B-1----:R-:W-:Y:S08]  /*8340*/  @!P1 BRA `(.L_x_133) ;  /* 0x0000000000049947 */ /* 0x002ff00003800000 */
[----:B------:R0:W5:Y:S02]  /*8350*/  LDG.E.LTC128B R27, desc[UR18][R174.64] ;  /* 0x00000012ae1b7981 */ /* 0x000164000c1e1920 */
.L_x_133:
[----:B------:R-:W-:Y:S05]  /*8360*/  BSYNC B1 ;  /* 0x0000000000017941 */ /* 0x000fea0003800000 */
.L_x_132:
[----:B0-----:R-:W-:Y:S01]  /*8370*/  IMAD.WIDE.U32 R174, R36, 0x7, R114 ;  /* 0x0000000724ae7825 */ /* 0x001fe200078e0072 */
[----:B------:R-:W-:-:S03]  /*8380*/  IADD3 R114, P4, R122, R36, RZ ;  /* 0x000000247a727210 */ /* 0x000fc60007f9e0ff */
[----:B-----5:R-:W-:Y:S01]  /*8390*/  FMUL R115, R27, UR21 ;  /* 0x000000151b737c20 */ /* 0x020fe20008400000 */
[----:B------:R-:W-:Y:S01]  /*83a0*/  BSSY B1, `(.L_x_134) ;  /* 0x0000015000017945 */ /* 0x000fe20003800000 */
[----:B------:R-:W-:Y:S01]  /*83b0*/  IMAD.WIDE.U32 R128, R36, 0x7, R128 ;  /* 0x0000000724807825 */ /* 0x000fe200078e0080 */
[----:B------:R-:W-:-:S03]  /*83c0*/  IADD3 R122, P5, R174, R36, RZ ;  /* 0x00000024ae7a7210 */ /* 0x000fc60007fbe0ff */
[----:B------:R-:W-:Y:S01]  /*83d0*/  FFMA R181, R172, UR20, R115 ;  /* 0x00000014acb57c23 */ /* 0x000fe20008000073 */
[----:B------:R-:W-:Y:S01]  /*83e0*/  IMAD.X R115, R35, 0x1, R37, P4 ;  /* 0x0000000123737824 */ /* 0x000fe200020e0625 */
[----:B------:R-:W-:Y:S02]  /*83f0*/  IADD3.X R123, R37, R226, R175, P5, !PT ;  /* 0x000000e2257b7210 */ /* 0x000fe40002ffe4af */
[-C--:B------:R-:W-:Y:S02]  /*8400*/  IADD3 R128, P5, R128, R36.reuse, RZ ;  /* 0x0000002480807210 */ /* 0x080fe40007fbe0ff */
[----:B------:R-:W-:Y:S01]  /*8410*/  ISETP.GT.AND P4, PT, R0, 0x71, P2 ;  /* 0x000000710000780c */ /* 0x000fe20001784270 */
[----:B------:R-:W-:Y:S01]  /*8420*/  IMAD.WIDE.U32 R174, R25, R36, R122 ;  /* 0x0000002419ae7225 */ /* 0x000fe200078e007a */
[----:B------:R-:W-:Y:S02]  /*8430*/  IADD3.X R129, R37, R226, R129, P5, !PT ;  /* 0x000000e225817210 */ /* 0x000fe40002ffe481 */
[----:B------:R-:W-:-:S02]  /*8440*/  IADD3 R35, P6, R114, R32, RZ ;  /* 0x0000002072237210 */ /* 0x000fc40007fde0ff */
[----:B------:R-:W-:-:S03]  /*8450*/  IADD3 R176, P5, R4, R174, RZ ;  /* 0x000000ae04b07210 */ /* 0x000fc60007fbe0ff */
[----:B------:R-:W-:Y:S01]  /*8460*/  IMAD.X R180, R115, 0x1, R31, P6 ;  /* 0x0000000173b47824 */ /* 0x000fe200030e061f */
[----:B------:R-:W-:Y:S02]  /*8470*/  IADD3.X R177, R5, R3, R175, P5, !PT ;  /* 0x0000000305b17210 */ /* 0x000fe40002ffe4af */
[----:B------:R-:W-:-:S04]  /*8480*/  IADD3 R174, P5, R34, R150, RZ ;  /* 0x0000009622ae7210 */ /* 0x000fc80007fbe0ff */
[----:B------:R-:W-:Y:S02]  /*8490*/  IADD3.X R175, R26, R151, RZ, P5, !PT ;  /* 0x000000971aaf7210 */ /* 0x000fe40002ffe4ff */
[----:B------:R-:W-:-:S03]  /*84a0*/  LEA R172, P5, R35, UR10, 0x2 ;  /* 0x0000000a23ac7c11 */ /* 0x000fc6000f8a10ff */
[----:B------:R0:W-:Y:S01]  /*84b0*/  @P1 STG.E desc[UR18][R174.64], R181 ;  /* 0x000000b5ae001986 */ /* 0x0001e2000c101912 */
[----:B------:R-:W-:Y:S01]  /*84c0*/  LEA.HI.X R173, R35, UR11, R180, 0x2, P5 ;  /* 0x0000000b23ad7c11 */ /* 0x000fe2000a8f14b4 */
[----:B------:R-:W-:Y:S08]  /*84d0*/  @!P4 BRA `(.L_x_135) ;  /* 0x000000000004c947 */ /* 0x000ff00003800000 */
[----:B------:R1:W5:Y:S02]  /*84e0*/  LDG.E.LTC128B R27, desc[UR18][R172.64] ;  /* 0x00000012ac1b7981 */ /* 0x000364000c1e1920 */
.L_x_135:
[----:B------:R-:W-:Y:S05]  /*84f0*/  BSYNC B1 ;  /* 0x0000000000017941 */ /* 0x000fea0003800000 */
.L_x_134:
[----:B0-----:R-:W-:-:S04]  /*8500*/  IMAD.WIDE.U32 R180, R25, R36, R128 ;  /* 0x0000002419b47225 */ /* 0x001fc800078e0080 */
[----:B-----5:R-:W-:Y:S01]  /*8510*/  FMUL R182, R27, UR21 ;  /* 0x000000151bb67c20 */ /* 0x020fe20008400000 */
[----:B------:R-:W-:Y:S01]  /*8520*/  ISETP.GT.AND P5, PT, R0, 0x70, P0 ;  /* 0x000000700000780c */ /* 0x000fe200007a4270 */
[----:B------:R-:W-:Y:S01]  /*8530*/  BSSY B1, `(.L_x_136) ;  /* 0x0000011000017945 */ /* 0x000fe20003800000 */
[----:B-1----:R-:W-:Y:S01]  /*8540*/  IMAD.WIDE.U32 R172, R24, UR23, R176 ;  /* 0x0000001718ac7c25 */ /* 0x002fe2000f8e00b0 */
[----:B------:R-:W-:-:S03]  /*8550*/  IADD3 R180, P1, R4, R180, RZ ;  /* 0x000000b404b47210 */ /* 0x000fc60007f3e0ff */
[----:B------:R-:W-:Y:S01]  /*8560*/  FFMA R171, R171, UR20, R182 ;  /* 0x00000014abab7c23 */ /* 0x000fe200080000b6 */
[----:B------:R-:W-:Y:S01]  /*8570*/  VIADD R35, R173, UR6 ;  /* 0x00000006ad237c36 */ /* 0x000fe20008000000 */
[----:B------:R-:W-:Y:S02]  /*8580*/  IADD3.X R181, R5, R3, R181, P1, !PT ;  /* 0x0000000305b57210 */ /* 0x000fe40000ffe4b5 */
[----:B------:R-:W-:Y:S01]  /*8590*/  LEA R176, P1, R172, UR10, 0x2 ;  /* 0x0000000aacb07c11 */ /* 0x000fe2000f8210ff */
[----:B------:R-:W-:-:S03]  /*85a0*/  IMAD.WIDE.U32 R180, R24, UR23, R180 ;  /* 0x0000001718b47c25 */ /* 0x000fc6000f8e00b4 */
[----:B------:R-:W-:Y:S02]  /*85b0*/  LEA.HI.X R177, R172, UR11, R35, 0x2, P1 ;  /* 0x0000000bacb17c11 */ /* 0x000fe400088f1423 */
[----:B------:R-:W-:Y:S02]  /*85c0*/  IADD3 R172, P1, R34, R144, RZ ;  /* 0x0000009022ac7210 */ /* 0x000fe40007f3e0ff */
[----:B------:R-:W-:-:S03]  /*85d0*/  IADD3 R35, R181, UR6, RZ ;  /* 0x00000006b5237c10 */ /* 0x000fc6000fffe0ff */
[----:B------:R-:W-:Y:S01]  /*85e0*/  IMAD.X R173, R26, 0x1, R145, P1 ;  /* 0x000000011aad7824 */ /* 0x000fe200008e0691 */
[----:B------:R-:W-:-:S04]  /*85f0*/  LEA R182, P1, R180, UR10, 0x2 ;  /* 0x0000000ab4b67c11 */ /* 0x000fc8000f8210ff */
[----:B------:R0:W-:Y:S01]  /*8600*/  @P4 STG.E desc[UR18][R172.64], R171 ;  /* 0x000000abac004986 */ /* 0x0001e2000c101912 */
[----:B------:R-:W-:Y:S01]  /*8610*/  LEA.HI.X R183, R180, UR11, R35, 0x2, P1 ;  /* 0x0000000bb4b77c11 */ /* 0x000fe200088f1423 */
[----:B------:R-:W-:Y:S07]  /*8620*/  @!P5 BRA `(.L_x_137) ;  /* 0x000000000004d947 */ /* 0x000fee0003800000 */
[----:B------:R1:W5:Y:S02]  /*8630*/  LDG.E.LTC128B R27, desc[UR18][R176.64+0x20] ;  /* 0x00002012b01b7981 */ /* 0x000364000c1e1920 */
.L_x_137:
[----:B------:R-:W-:Y:S05]  /*8640*/  BSYNC B1 ;  /* 0x0000000000017941 */ /* 0x000fea0003800000 */
.L_x_136:
[----:B------:R-:W-:Y:S01]  /*8650*/  IMAD.WIDE.U32 R122, R36, 0x7, R122 ;  /* 0x00000007247a7825 */ /* 0x000fe200078e007a */
[----:B------:R-:W-:-:S03]  /*8660*/  ISETP.GT.AND P6, PT, R0, 0x71, P0 ;  /* 0x000000710000780c */ /* 0x000fc600007c4270 */
[----:B-----5:R-:W-:Y:S01]  /*8670*/  FMUL R33, R27, UR21 ;  /* 0x000000151b217c20 */ /* 0x020fe20008400000 */
[----:B------:R-:W-:Y:S01]  /*8680*/  BSSY B1, `(.L_x_138) ;  /* 0x0000010000017945 */ /* 0x000fe20003800000 */
[----:B------:R-:W-:Y:S01]  /*8690*/  IMAD.WIDE.U32 R128, R36, 0x7, R128 ;  /* 0x0000000724807825 */ /* 0x000fe200078e0080 */
[----:B------:R-:W-:-:S03]  /*86a0*/  IADD3 R122, P1, R122, R36, RZ ;  /* 0x000000247a7a7210 */ /* 0x000fc60007f3e0ff */
[----:B------:R-:W-:Y:S01]  /*86b0*/  FFMA R35, R170, UR20, R33 ;  /* 0x00000014aa237c23 */ /* 0x000fe20008000021 */
[----:B------:R-:W-:Y:S01]  /*86c0*/  IMAD.WIDE.U32 R114, R36, 0x7, R114 ;  /* 0x0000000724727825 */ /* 0x000fe200078e0072 */
[C---:B------:R-:W-:Y:S02]  /*86d0*/  IADD3.X R123, R37.reuse, R226, R123, P1, !PT ;  /* 0x000000e2257b7210 */ /* 0x040fe40000ffe47b */
[----:B------:R-:W-:Y:S01]  /*86e0*/  IADD3 R128, P1, R128, R36, RZ ;  /* 0x0000002480807210 */ /* 0x000fe20007f3e0ff */
[----:B------:R0:W-:Y:S01]  /*86f0*/  @P5 STG.E desc[UR18][R174.64+0x20], R35 ;  /* 0x00002023ae005986 */ /* 0x0001e2000c101912 */
[----:B------:R-:W-:Y:S02]  /*8700*/  IMAD.IADD R115, R226, 0x1, R115 ;  /* 0x00000001e2737824 */ /* 0x000fe400078e0273 */
[----:B------:R-:W-:Y:S01]  /*8710*/  IADD3.X R129, R37, R226, R129, P1, !PT ;  /* 0x000000e225817210 */ /* 0x000fe20000ffe481 */
[----:B------:R-:W-:Y:S01]  /*8720*/  IMAD.WIDE.U32 R122, R25, R36, R122 ;  /* 0x00000024197a7225 */ /* 0x000fe200078e007a */
[----:B------:R-:W-:-:S02]  /*8730*/  IADD3 R33, P1, R32, R114, RZ ;  /* 0x0000007220217210 */ /* 0x000fc40007f3e0ff */
[-C--:B------:R-:W-:Y:S01]  /*8740*/  IADD3 R114, P4, P5, R32, R36.reuse, R114 ;  /* 0x0000002420727210 */ /* 0x080fe20007d9e072 */
[----:B------:R-:W-:Y:S01]  /*8750*/  IMAD.WIDE.U32 R128, R25, R36, R128 ;  /* 0x0000002419807225 */ /* 0x000fe200078e0080 */
[----:B------:R-:W-:Y:S11]  /*8760*/  @!P6 BRA `(.L_x_139) ;  /* 0x000000000004e947 */ /* 0x000ff60003800000 */
[----:B------:R0:W5:Y:S02]  /*8770*/  LDG.E.LTC128B R27, desc[UR18][R182.64+0x20] ;  /* 0x00002012b61b7981 */ /* 0x000164000c1e1920 */
.L_x_139:
[----:B------:R-:W-:Y:S05]  /*8780*/  BSYNC B1 ;  /* 0x0000000000017941 */ /* 0x000fea0003800000 */
.L_x_138:
[----:B-----5:R-:W-:Y:S01]  /*8790*/  FMUL R30, R27, UR21 ;  /* 0x000000151b1e7c20 */ /* 0x020fe20008400000 */
[----:B------:R-:W-:Y:S01]  /*87a0*/  IADD3.X R37, R31, R37, R115, P4, P5 ;  /* 0x000000251f257210 */ /* 0x000fe200027ea473 */
[----:B------:R-:W-:Y:S01]  /*87b0*/  IMAD.X R32, R115, 0x1, R31, P1 ;  /* 0x0000000173207824 */ /* 0x000fe200008e061f */
[----:B------:R-:W-:Y:S01]  /*87c0*/  ISETP.GT.AND P4, PT, R0, 0x78, P2 ;  /* 0x000000780000780c */ /* 0x000fe20001784270 */
[----:B------:R-:W-:Y:S01]  /*87d0*/  FFMA R169, R169, UR20, R30 ;  /* 0x00000014a9a97c23 */ /* 0x000fe2000800001e */
[C---:B------:R-:W-:Y:S01]  /*87e0*/  LEA R30, P1, R33.reuse, UR10, 0x2 ;  /* 0x0000000a211e7c11 */ /* 0x040fe2000f8210ff */
[----:B------:R-:W-:Y:S03]  /*87f0*/  BSSY B1, `(.L_x_140) ;  /* 0x0000005000017945 */ /* 0x000fe60003800000 */
[----:B------:R0:W-:Y:S01]  /*8800*/  @P6 STG.E desc[UR18][R172.64+0x20], R169 ;  /* 0x000020a9ac006986 */ /* 0x0001e2000c101912 */
[----:B------:R-:W-:-:S06]  /*8810*/  LEA.HI.X R31, R33, UR11, R32, 0x2, P1 ;  /* 0x0000000b211f7c11 */ /* 0x000fcc00088f1420 */
[----:B------:R-:W-:Y:S05]  /*8820*/  @!P4 BRA `(.L_x_141) ;  /* 0x000000000004c947 */ /* 0x000fea0003800000 */
[----:B------:R0:W5:Y:S02]  /*8830*/  LDG.E.LTC128B R27, desc[UR18][R30.64] ;  /* 0x000000121e1b7981 */ /* 0x000164000c1e1920 */
.L_x_141:
[----:B------:R-:W-:Y:S05]  /*8840*/  BSYNC B1 ;  /* 0x0000000000017941 */ /* 0x000fea0003800000 */
.L_x_140:
[C---:B0-----:R-:W-:Y:S01]  /*8850*/  IADD3 R30, P1, R34.reuse, R172, RZ ;  /* 0x000000ac221e7210 */ /* 0x041fe20007f3e0ff */
[----:B-----5:R-:W-:Y:S01]  /*8860*/  FMUL R25, R27, UR21 ;  /* 0x000000151b197c20 */ /* 0x020fe20008400000 */
[----:B------:R-:W-:Y:S01]  /*8870*/  IADD3 R34, P5, R34, R174, RZ ;  /* 0x000000ae22227210 */ /* 0x000fe20007fbe0ff */
[----:B------:R-:W-:Y:S01]  /*8880*/  BSSY B1, `(.L_x_142) ;  /* 0x000000e000017945 */ /* 0x000fe20003800000 */
[----:B------:R-:W-:Y:S01]  /*8890*/  ISETP.GT.AND P2, PT, R0, 0x79, P2 ;  /* 0x000000790000780c */ /* 0x000fe20001744270 */
[----:B------:R-:W-:Y:S01]  /*88a0*/  FFMA R25, R168, UR20, R25 ;  /* 0x00000014a8197c23 */ /* 0x000fe20008000019 */
[----:B------:R-:W-:Y:S01]  /*88b0*/  IADD3 R32, P6, R4, R122, RZ ;  /* 0x0000007a04207210 */ /* 0x000fe20007fde0ff */
[----:B------:R-:W-:Y:S01]  /*88c0*/  IMAD.X R35, R26, 0x1, R175, P5 ;  /* 0x000000011a237824 */ /* 0x000fe200028e06af */
[----:B------:R-:W-:Y:S02]  /*88d0*/  IADD3 R4, P5, R4, R128, RZ ;  /* 0x0000008004047210 */ /* 0x000fe40007fbe0ff */
[----:B------:R-:W-:-:S02]  /*88e0*/  IADD3.X R33, R5, R3, R123, P6, !PT ;  /* 0x0000000305217210 */ /* 0x000fc400037fe47b */
[----:B------:R0:W-:Y:S01]  /*88f0*/  @P4 STG.E desc[UR18][R34.64], R25 ;  /* 0x0000001922004986 */ /* 0x0001e2000c101912 */
[----:B------:R-:W-:Y:S02]  /*8900*/  LEA R36, P6, R114, UR10, 0x2 ;  /* 0x0000000a72247c11 */ /* 0x000fe4000f8c10ff */
[----:B------:R-:W-:Y:S01]  /*8910*/  IADD3.X R5, R5, R3, R129, P5, !PT ;  /* 0x0000000305057210 */ /* 0x000fe20002ffe481 */
[----:B------:R-:W-:Y:S01]  /*8920*/  IMAD.WIDE.U32 R32, R24, UR23, R32 ;  /* 0x0000001718207c25 */ /* 0x000fe2000f8e0020 */
[----:B------:R-:W-:Y:S01]  /*8930*/  LEA.HI.X R37, R114, UR11, R37, 0x2, P6 ;  /* 0x0000000b72257c11 */ /* 0x000fe2000b0f1425 */
[----:B------:R-:W-:Y:S08]  /*8940*/  @!P2 BRA `(.L_x_143) ;  /* 0x000000000004a947 */ /* 0x000ff00003800000 */
[----:B------:R0:W5:Y:S02]  /*8950*/  LDG.E.LTC128B R27, desc[UR18][R36.64] ;  /* 0x00000012241b7981 */ /* 0x000164000c1e1920 */
.L_x_143:
[----:B------:R-:W-:Y:S05]  /*8960*/  BSYNC B1 ;  /* 0x0000000000017941 */ /* 0x000fea0003800000 */
.L_x_142:
[----:B-----5:R-:W-:Y:S01]  /*8970*/  FMUL R114, R27, UR21 ;  /* 0x000000151b727c20 */ /* 0x020fe20008400000 */
[----:B------:R-:W-:Y:S01]  /*8980*/  IMAD.X R31, R26, 0x1, R173, P1 ;  /* 0x000000011a1f7824 */ /* 0x000fe200008e06ad */
[----:B------:R-:W-:Y:S01]  /*8990*/  ISETP.GT.AND P4, PT, R0, 0x78, P0 ;  /* 0x000000780000780c */ /* 0x000fe20000784270 */
[----:B------:R-:W-:Y:S01]  /*89a0*/  BSSY B1, `(.L_x_144) ;  /* 0x0000009000017945 */ /* 0x000fe20003800000 */
[----:B------:R-:W-:Y:S01]  /*89b0*/  FFMA R167, R167, UR20, R114 ;  /* 0x00000014a7a77c23 */ /* 0x000fe20008000072 */
[----:B------:R-:W-:Y:S01]  /*89c0*/  IADD3 R3, R33, UR6, RZ ;  /* 0x0000000621037c10 */ /* 0x000fe2000fffe0ff */
[----:B------:R-:W-:Y:S01]  /*89d0*/  IMAD.WIDE.U32 R4, R24, UR23, R4 ;  /* 0x0000001718047c25 */ /* 0x000fe2000f8e0004 */
[C---:B0-----:R-:W-:Y:S02]  /*89e0*/  LEA R36, P5, R32.reuse, UR10, 0x2 ;  /* 0x0000000a20247c11 */ /* 0x041fe4000f8a10ff */
[----:B------:R0:W-:Y:S02]  /*89f0*/  @P2 STG.E desc[UR18][R30.64], R167 ;  /* 0x000000a71e002986 */ /* 0x0001e4000c101912 */
[----:B------:R-:W-:-:S04]  /*8a00*/  LEA.HI.X R37, R32, UR11, R3, 0x2, P5 ;  /* 0x0000000b20257c11 */ /* 0x000fc8000a8f1403 */
[----:B------:R-:W-:Y:S05]  /*8a10*/  @!P4 BRA `(.L_x_145) ;  /* 0x000000000004c947 */ /* 0x000fea0003800000 */
[----:B------:R0:W5:Y:S02]  /*8a20*/  LDG.E.LTC128B R27, desc[UR18][R36.64+0x20] ;  /* 0x00002012241b7981 */ /* 0x000164000c1e1920 */
.L_x_145:
[----:B------:R-:W-:Y:S05]  /*8a30*/  BSYNC B1 ;  /* 0x0000000000017941 */ /* 0x000fea0003800000 */
.L_x_144:
[----:B-----5:R-:W-:Y:S01]  /*8a40*/  FMUL R3, R27, UR21 ;  /* 0x000000151b037c20 */ /* 0x020fe20008400000 */
[----:B------:R-:W-:Y:S01]  /*8a50*/  ISETP.GT.AND P1, PT, R0, 0x79, P0 ;  /* 0x000000790000780c */ /* 0x000fe20000724270 */
[----:B------:R-:W-:Y:S01]  /*8a60*/  VIADD R5, R5, UR6 ;  /* 0x0000000605057c36 */ /* 0x000fe20008000000 */
[----:B------:R-:W-:Y:S01]  /*8a70*/  LEA R24, P2, R4, UR10, 0x2 ;  /* 0x0000000a04187c11 */ /* 0x000fe2000f8410ff */
[----:B------:R-:W-:Y:S01]  /*8a80*/  FFMA R3, R166, UR20, R3 ;  /* 0x00000014a6037c23 */ /* 0x000fe20008000003 */
[----:B------:R-:W-:Y:S01]  /*8a90*/  BSSY B1, `(.L_x_146) ;  /* 0x0000006000017945 */ /* 0x000fe20003800000 */
[----:B------:R-:W-:Y:S02]  /*8aa0*/  ISETP.GT.AND P0, PT, R2, 0x80, PT ;  /* 0x000000800200780c */ /* 0x000fe40003f04270 */
[----:B------:R-:W-:Y:S01]  /*8ab0*/  LEA.HI.X R25, R4, UR11, R5, 0x2, P2 ;  /* 0x0000000b04197c11 */ /* 0x000fe200090f1405 */
[----:B------:R0:W-:Y:S05]  /*8ac0*/  @P4 STG.E desc[UR18][R34.64+0x20], R3 ;  /* 0x0000200322004986 */ /* 0x0001ea000c101912 */
[----:B------:R-:W-:Y:S05]  /*8ad0*/  @!P1 BRA `(.L_x_147) ;  /* 0x0000000000049947 */ /* 0x000fea0003800000 */
[----:B------:R0:W5:Y:S02]  /*8ae0*/  LDG.E.LTC128B R27, desc[UR18][R24.64+0x20] ;  /* 0x00002012181b7981 */ /* 0x000164000c1e1920 */
.L_x_147:
[----:B------:R-:W-:Y:S05]  /*8af0*/  BSYNC B1 ;  /* 0x0000000000017941 */ /* 0x000fea0003800000 */
.L_x_146:
[----:B-----5:R-:W-:Y:S01]  /*8b00*/  FMUL R4, R27, UR21 ;  /* 0x000000151b047c20 */ /* 0x020fe20008400000 */
[----:B------:R-:W-:Y:S01]  /*8b10*/  ISETP.GT.AND P2, PT, R0, RZ, P0 ;  /* 0x000000ff0000720c */ /* 0x000fe20000744270 */
[----:B------:R-:W-:Y:S02]  /*8b20*/  BSSY B1, `(.L_x_148) ;  /* 0x0000005000017945 */ /* 0x000fe40003800000 */
[----:B------:R-:W-:-:S05]  /*8b30*/  FFMA R165, R165, UR20, R4 ;  /* 0x00000014a5a57c23 */ /* 0x000fca0008000004 */
[----:B------:R0:W-:Y:S05]  /*8b40*/  @P1 STG.E desc[UR18][R30.64+0x20], R165 ;  /* 0x000020a51e001986 */ /* 0x0001ea000c101912 */
[----:B------:R-:W-:Y:S05]  /*8b50*/  @!P2 BRA `(.L_x_149) ;  /* 0x000000000004a947 */ /* 0x000fea0003800000 */
[----:B------:R0:W5:Y:S02]  /*8b60*/  LDG.E.LTC128B R27, desc[UR18][R40.64+0x200] ;  /* 0x00020012281b7981 */ /* 0x000164000c1e1920 */
.L_x_149:
[----:B------:R-:W-:Y:S05]  /*8b70*/  BSYNC B1 ;  /* 0x0000000000017941 */ /* 0x000fea0003800000 */
.L_x_148:
[----:B0----5:R-:W-:Y:S01]  /*8b80*/  FMUL R3, R27, UR21 ;  /* 0x000000151b037c20 */ /* 0x021fe20008400000 */
[----:B------:R-:W-:Y:S01]  /*8b90*/  ISETP.GT.AND P4, PT, R0, 0x1, P0 ;  /* 0x000000010000780c */ /* 0x000fe20000784270 */
[----:B------:R-:W-:Y:S01]  /*8ba0*/  BSSY B1, `(.L_x_150) ;  /* 0x0000006000017945 */ /* 0x000fe20003800000 */
[----:B------:R-:W-:Y:S01]  /*8bb0*/  ISETP.GT.AND P1, PT, R2, 0x88, PT ;  /* 0x000000880200780c */ /* 0x000fe20003f24270 */
[----:B------:R-:W-:-:S05]  /*8bc0*/  FFMA R3, R164, UR20, R3 ;  /* 0x00000014a4037c23 */ /* 0x000fca0008000003 */
[----:B------:R0:W-:Y:S05]  /*8bd0*/  @P2 STG.E desc[UR18][R28.64+0x200], R3 ;  /* 0x000200031c002986 */ /* 0x0001ea000c101912 */
[----:B------:R-:W-:Y:S05]  /*8be0*/  @!P4 BRA `(.L_x_151) ;  /* 0x000000000004c947 */ /* 0x000fea0003800000 */
[----:B------:R0:W5:Y:S02]  /*8bf0*/  LDG.E.LTC128B R27, desc[UR18][R42.64+0x200] ;  /* 0x000200122a1b7981 */ /* 0x000164000c1e1920 */
.L_x_151:
[----:B------:R-:W-:Y:S05]  /*8c00*/  BSYNC B1 ;  /* 0x0000000000017941 */ /* 0x000fea0003800000 */
.L_x_150:
[----:B-----5:R-:W-:Y:S01]  /*8c10*/  FMUL R2, R27, UR21 ;  /* 0x000000151b027c20 */ /* 0x020fe20008400000 */
[----:B------:R-:W-:Y:S01]  /*8c20*/  ISETP.GT.AND P2, PT, R0, RZ, P1 ;  /* 0x000000ff0000720c */ /* 0x000fe20000f44270 */
[----:B------:R-:W-:Y:S02]  /*8c30*/  BSSY B1, `(.L_x_152) ;  /* 0x0000005000017945 */ /* 0x000fe40003800000 */
[----:B------:R-:W-:-:S05]  /*8c40*/  FFMA R163, R163, UR20, R2 ;  /* 0x00000014a3a37c23 */ /* 0x000fca0008000002 */
[----:B------:R0:W-:Y:S05]  /*8c50*/  @P4 STG.E desc[UR18][R38.64+0x200], R163 ;  /* 0x000200a326004986 */ /* 0x0001ea000c101912 */
[----:B------:R-:W-:Y:S05]  /*8c60*/  @!P2 BRA `(.L_x_153) ;  /* 0x000000000004a947 */ /* 0x000fea0003800000 */
[----:B------:R0:W5:Y:S02]  /*8c70*/  LDG.E.LTC128B R27, desc[UR18][R40.64+0x220] ;  /* 0x00022012281b7981 */ /* 0x000164000c1e1920 */
.L_x_153:
[----:B------:R-:W-:Y:S05]  /*8c80*/  BSYNC B1 ;  /* 0x0000000000017941 */ /* 0x000fea0003800000 */
.L_x_152:
[----:B0----5:R-:W-:Y:S01]  /*8c90*/  FMUL R3, R27, UR21 ;  /* 0x000000151b037c20 */ /* 0x021fe20008400000 */
[----:B------:R-:W-:Y:S01]  /*8ca0*/  ISETP.GT.AND P4, PT, R0, 0x1, P1 ;  /* 0x000000010000780c */ /* 0x000fe20000f84270 */
[----:B------:R-:W-:Y:S02]  /*8cb0*/  BSSY B1, `(.L_x_154) ;  /* 0x0000005000017945 */ /* 0x000fe40003800000 */
[----:B------:R-:W-:-:S05]  /*8cc0*/  FFMA R3, R162, UR20, R3 ;  /* 0x00000014a2037c23 */ /* 0x000fca0008000003 */
[----:B------:R0:W-:Y:S05]  /*8cd0*/  @P2 STG.E desc[UR18][R28.64+0x220], R3 ;  /* 0x000220031c002986 */ /* 0x0001ea000c101912 */
[----:B------:R-:W-:Y:S05]  /*8ce0*/  @!P4 BRA `(.L_x_155) ;  /* 0x000000000004c947 */ /* 0x000fea0003800000 */
[----:B------:R0:W5:Y:S02]  /*8cf0*/  LDG.E.LTC128B R27, desc[UR18][R42.64+0x220] ;  /* 0x000220122a1b7981 */ /* 0x000164000c1e1920 */
.L_x_155:
[----:B------:R-:W-:Y:S05]  /*8d00*/  BSYNC B1 ;  /* 0x0000000000017941 */ /* 0x000fea0003800000 */
.L_x_154:
[----:B-----5:R-:W-:Y:S01]  /*8d10*/  FMUL R2, R27, UR21 ;  /* 0x000000151b027c20 */ /* 0x020fe20008400000 */
[----:B------:R-:W-:Y:S01]  /*8d20*/  ISETP.GT.AND P2, PT, R0, 0x8, P0 ;  /* 0x000000080000780c */ /* 0x000fe20000744270 */
[----:B------:R-:W-:Y:S02]  /*8d30*/  BSSY B1, `(.L_x_156) ;  /* 0x0000005000017945 */ /* 0x000fe40003800000 */
[----:B------:R-:W-:-:S05]  /*8d40*/  FFMA R161, R161, UR20, R2 ;  /* 0x00000014a1a17c23 */ /* 0x000fca0008000002 */
[----:B------:R0:W-:Y:S05]  /*8d50*/  @P4 STG.E desc[UR18][R38.64+0x220], R161 ;  /* 0x000220a126004986 */ /* 0x0001ea000c101912 */
[----:B------:R-:W-:Y:S05]  /*8d60*/  @!P2 BRA `(.L_x_157) ;  /* 0x000000000004a947 */ /* 0x000fea0003800000 */
[----:B------:R0:W5:Y:S02]  /*8d70*/  LDG.E.LTC128B R27, desc[UR18][R60.64+0x200] ;  /* 0x000200123c1b7981 */ /* 0x000164000c1e1920 */
.L_x_157:
[----:B------:R-:W-:Y:S05]  /*8d80*/  BSYNC B1 ;  /* 0x0000000000017941 */ /* 0x000fea0003800000 */
.L_x_156:
[----:B0----5:R-:W-:Y:S01]  /*8d90*/  FMUL R3, R27, UR21 ;  /* 0x000000151b037c20 */ /* 0x021fe20008400000 */
[----:B------:R-:W-:Y:S01]  /*8da0*/  ISETP.GT.AND P4, PT, R0, 0x9, P0 ;  /* 0x000000090000780c */ /* 0x000fe20000784270 */
[----:B------:R-:W-:Y:S02]  /*8db0*/  BSSY B1, `(.L_x_158) ;  /* 0x0000005000017945 */ /* 0x000fe40003800000 */
[----:B------:R-:W-:-:S05]  /*8dc0*/  FFMA R3, R160, UR20, R3 ;  /* 0x00000014a0037c23 */ /* 0x000fca0008000003 */
[----:B------:R0:W-:Y:S05]  /*8dd0*/  @P2 STG.E desc[UR18][R44.64+0x200], R3 ;  /* 0x000200032c002986 */ /* 0x0001ea000c101912 */
[----:B------:R-:W-:Y:S05]  /*8de0*/  @!P4 BRA `(.L_x_159) ;  /* 0x000000000004c947 */ /* 0x000fea0003800000 */
[----:B------:R0:W5:Y:S02]  /*8df0*/  LDG.E.LTC128B R27, desc[UR18][R54.64+0x200] ;  /* 0x00020012361b7981 */ /* 0x000164000c1e1920 */
.L_x_159:
[----:B------:R-:W-:Y:S05]  /*8e00*/  BSYNC B1 ;  /* 0x0000000000017941 */ /* 0x000fea0003800000 */
.L_x_158:
[----:B-----5:R-:W-:Y:S01]  /*8e10*/  FMUL R2, R27, UR21 ;  /* 0x000000151b027c20 */ /* 0x020fe20008400000 */
[----:B------:R-:W-:Y:S01]  /*8e20*/  ISETP.GT.AND P2, PT, R0, 0x8, P1 ;  /* 0x000000080000780c */ /* 0x000fe20000f44270 */
[----:B------:R-:W-:Y:S02]  /*8e30*/  BSSY B1, `(.L_x_160) ;  /* 0x0000005000017945 */ /* 0x000fe40003800000 */
[----:B------:R-:W-:-:S05]  /*8e40*/  FFMA R159, R159, UR20, R2 ;  /* 0x000000149f9f7c23 */ /* 0x000fca0008000002 */
[----:B------:R0:W-:Y:S05]  /*8e50*/  @P4 STG.E desc[UR18][R58.64+0x200], R159 ;  /* 0x0002009f3a004986 */ /* 0x0001ea000c101912 */
[----:B------:R-:W-:Y:S05]  /*8e60*/  @!P2 BRA `(.L_x_161) ;  /* 0x000000000004a947 */ /* 0x000fea0003800000 */
[----:B------:R0:W5:Y:S02]  /*8e70*/  LDG.E.LTC128B R27, desc[UR18][R60.64+0x220] ;  /* 0x000220123c1b7981 */ /* 0x000164000c1e1920 */
.L_x_161:
[----:B------:R-:W-:Y:S05]  /*8e80*/  BSYNC B1 ;  /* 0x0000000000017941 */ /* 0x000fea0003800000 */
.L_x_160:
[----:B0----5:R-:W-:Y:S01]  /*8e90*/  FMUL R3, R27, UR21 ;  /* 0x000000151b037c20 */ /* 0x021fe20008400000 */
[----:B------:R-:W-:Y:S01]  /*8ea0*/  ISETP.GT.AND P4, PT, R0, 0x9, P1 ;  /* 0x000000090000780c */ /* 0x000fe20000f84270 */
[----:B------:R-:W-:Y:S02]  /*8eb0*/  BSSY B1, `(.L_x_162) ;  /* 0x0000005000017945 */ /* 0x000fe40003800000 */
[----:B------:R-:W-:-:S05]  /*8ec0*/  FFMA R3, R158, UR20, R3 ;  /* 0x000000149e037c23 */ /* 0x000fca0008000003 */
[----:B------:R0:W-:Y:S05]  /*8ed0*/  @P2 STG.E desc[UR18][R44.64+0x220], R3 ;  /* 0x000220032c002986 */ /* 0x0001ea000c101912 */
[----:B------:R-:W-:Y:S05]  /*8ee0*/  @!P4 BRA `(.L_x_163) ;  /* 0x000000000004c947 */ /* 0x000fea0003800000 */
[----:B------:R0:W5:Y:S02]  /*8ef0*/  LDG.E.LTC128B R27, desc[UR18][R54.64+0x220] ;  /* 0x00022012361b7981 */ /* 0x000164000c1e1920 */
.L_x_163:
[----:B------:R-:W-:Y:S05]  /*8f00*/  BSYNC B1 ;  /* 0x0000000000017941 */ /* 0x000fea0003800000 */
.L_x_162:
[----:B-----5:R-:W-:Y:S01]  /*8f10*/  FMUL R2, R27, UR21 ;  /* 0x000000151b027c20 */ /* 0x020fe20008400000 */
[----:B------:R-:W-:Y:S01]  /*8f20*/  ISETP.GT.AND P2, PT, R0, 0x10, P0 ;  /* 0x000000100000780c */ /* 0x000fe20000744270 */
[----:B------:R-:W-:Y:S02]  /*8f30*/  BSSY B1, `(.L_x_164) ;  /* 0x0000005000017945 */ /* 0x000fe40003800000 */
[----:B------:R-:W-:-:S05]  /*8f40*/  FFMA R157, R157, UR20, R2 ;  /* 0x000000149d9d7c23 */ /* 0x000fca0008000002 */
[----:B------:R0:W-:Y:S05]  /*8f50*/  @P4 STG.E desc[UR18][R58.64+0x220], R157 ;  /* 0x0002209d3a004986 */ /* 0x0001ea000c101912 */
[----:B------:R-:W-:Y:S05]  /*8f60*/  @!P2 BRA `(.L_x_165) ;  /* 0x000000000004a947 */ /* 0x000fea0003800000 */
[----:B------:R0:W5:Y:S02]  /*8f70*/  LDG.E.LTC128B R27, desc[UR18][R48.64+0x200] ;  /* 0x00020012301b7981 */ /* 0x000164000c1e1920 */
.L_x_165:
[----:B------:R-:W-:Y:S05]  /*8f80*/  BSYNC B1 ;  /* 0x0000000000017941 */ /* 0x000fea0003800000 */
.L_x_164:
[----:B0----5:R-:W-:Y:S01]  /*8f90*/  FMUL R3, R27, UR21 ;  /* 0x000000151b037c20 */ /* 0x021fe20008400000 */
[----:B------:R-:W-:Y:S01]  /*8fa0*/  ISETP.GT.AND P4, PT, R0, 0x11, P0 ;  /* 0x000000110000780c */ /* 0x000fe20000784270 */
[----:B------:R-:W-:Y:S02]  /*8fb0*/  BSSY B1, `(.L_x_166) ;  /* 0x0000005000017945 */ /* 0x000fe40003800000 */
[----:B------:R-:W-:-:S05]  /*8fc0*/  FFMA R3, R156, UR20, R3 ;  /* 0x000000149c037c23 */ /* 0x000fca0008000003 */
[----:B------:R0:W-:Y:S05]  /*8fd0*/  @P2 STG.E desc[UR18][R46.64+0x200], R3 ;  /* 0x000200032e002986 */ /* 0x0001ea000c101912 */
[----:B------:R-:W-:Y:S05]  /*8fe0*/  @!P4 BRA `(.L_x_167) ;  /* 0x000000000004c947 */ /* 0x000fea0003800000 */
[----:B------:R0:W5:Y:S02]  /*8ff0*/  LDG.E.LTC128B R27, desc[UR18][R56.64+0x200] ;  /* 0x00020012381b7981 */ /* 0x000164000c1e1920 */
.L_x_167:
[----:B------:R-:W-:Y:S05]  /*9000*/  BSYNC B1 ;  /* 0x0000000000017941 */ /* 0x000fea0003800000 */
.L_x_166:
[----:B-----5:R-:W-:Y:S01]  /*9010*/  FMUL R2, R27, UR21 ;  /* 0x000000151b027c20 */ /* 0x020fe20008400000 */
[----:B------:R-:W-:Y:S01]  /*9020*/  ISETP.GT.AND P2, PT, R0, 0x10, P1 ;  /* 0x000000100000780c */ /* 0x000fe20000f44270 */
[----:B------:R-:W-:Y:S02]  /*9030*/  BSSY B1, `(.L_x_168) ;  /* 0x0000005000017945 */ /* 0x000fe40003800000 */
[----:B------:R-:W-:-:S05]  /*9040*/  FFMA R155, R155, UR20, R2 ;  /* 0x000000149b9b7c23 */ /* 0x000fca0008000002 */
[----:B------:R0:W-:Y:S05]  /*9050*/  @P4 STG.E desc[UR18][R52.64+0x200], R155 ;  /* 0x0002009b34004986 */ /* 0x0001ea000c101912 */
[----:B------:R-:W-:Y:S05]  /*9060*/  @!P2 BRA `(.L_x_169) ;  /* 0x000000000004a947 */ /* 0x000fea0003800000 */
[----:B------:R0:W5:Y:S02]  /*9070*/  LDG.E.LTC128B R27, desc[UR18][R48.64+0x220] ;  /* 0x00022012301b7981 */ /* 0x000164000c1e1920 */
.L_x_169:
[----:B------:R-:W-:Y:S05]  /*9080*/  BSYNC B1 ;  /* 0x0000000000017941 */ /* 0x000fea0003800000 */
.L_x_168:
[----:B0----5:R-:W-:Y:S01]  /*9090*/  FMUL R3, R27, UR21 ;  /* 0x000000151b037c20 */ /* 0x021fe20008400000 */
[----:B------:R-:W-:Y:S01]  /*90a0*/  ISETP.GT.AND P4, PT, R0, 0x11, P1 ;  /* 0x000000110000780c */ /* 0x000fe20000f84270 */
[----:B------:R-:W-:Y:S02]  /*90b0*/  BSSY B1, `(.L_x_170) ;  /* 0x0000005000017945 */ /* 0x000fe40003800000 */
[----:B------:R-:W-:-:S05]  /*90c0*/  FFMA R3, R154, UR20, R3 ;  /* 0x000000149a037c23 */ /* 0x000fca0008000003 */
[----:B------:R0:W-:Y:S05]  /*90d0*/  @P2 STG.E desc[UR18][R46.64+0x220], R3 ;  /* 0x000220032e002986 */ /* 0x0001ea000c101912 */
[----:B------:R-:W-:Y:S05]  /*90e0*/  @!P4 BRA `(.L_x_171) ;  /* 0x000000000004c947 */ /* 0x000fea0003800000 */
[----:B------:R0:W5:Y:S02]  /*90f0*/  LDG.E.LTC128B R27, desc[UR18][R56.64+0x220] ;  /* 0x00022012381b7981 */ /* 0x000164000c1e1920 */
.L_x_171:
[----:B------:R-:W-:Y:S05]  /*9100*/  BSYNC B1 ;  /* 0x0000000000017941 */ /* 0x000fea0003800000 */
.L_x_170:
[----:B-----5:R-:W-:Y:S01]  /*9110*/  FMUL R2, R27, UR21 ;  /* 0x000000151b027c20 */ /* 0x020fe20008400000 */
[----:B------:R-:W-:Y:S01]  /*9120*/  ISETP.GT.AND P2, PT, R0, 0x18, P0 ;  /* 0x000000180000780c */ /* 0x000fe20000744270 */
[----:B------:R-:W-:Y:S02]  /*9130*/  BSSY B1, `(.L_x_172) ;  /* 0x0000005000017945 */ /* 0x000fe40003800000 */
[----:B------:R-:W-:-:S05]  /*9140*/  FFMA R23, R23, UR20, R2 ;  /* 0x0000001417177c23 */ /* 0x000fca0008000002 */
[----:B------:R0:W-:Y:S05]  /*9150*/  @P4 STG.E desc[UR18][R52.64+0x220], R23 ;  /* 0x0002201734004986 */ /* 0x0001ea000c101912 */
[----:B------:R-:W-:Y:S05]  /*9160*/  @!P2 BRA `(.L_x_173) ;  /* 0x000000000004a947 */ /* 0x000fea0003800000 */
[----:B------:R0:W5:Y:S02]  /*9170*/  LDG.E.LTC128B R27, desc[UR18][R64.64+0x200] ;  /* 0x00020012401b7981 */ /* 0x000164000c1e1920 */
.L_x_173:
[----:B------:R-:W-:Y:S05]  /*9180*/  BSYNC B1 ;  /* 0x0000000000017941 */ /* 0x000fea0003800000 */
.L_x_172:
[----:B0----5:R-:W-:Y:S01]  /*9190*/  FMUL R3, R27, UR21 ;  /* 0x000000151b037c20 */ /* 0x021fe20008400000 */
[----:B------:R-:W-:Y:S01]  /*91a0*/  ISETP.GT.AND P4, PT, R0, 0x19, P0 ;  /* 0x000000190000780c */ /* 0x000fe20000784270 */
[----:B------:R-:W-:Y:S02]  /*91b0*/  BSSY B1, `(.L_x_174) ;  /* 0x0000005000017945 */ /* 0x000fe40003800000 */
[----:B------:R-:W-:-:S05]  /*91c0*/  FFMA R3, R22, UR20, R3 ;  /* 0x0000001416037c23 */ /* 0x000fca0008000003 */
[----:B------:R0:W-:Y:S05]  /*91d0*/  @P2 STG.E desc[UR18][R50.64+0x200], R3 ;  /* 0x0002000332002986 */ /* 0x0001ea000c101912 */
[----:B------:R-:W-:Y:S05]  /*91e0*/  @!P4 BRA `(.L_x_175) ;  /* 0x000000000004c947 */ /* 0x000fea0003800000 */
[----:B------:R0:W5:Y:S02]  /*91f0*/  LDG.E.LTC128B R27, desc[UR18][R62.64+0x200] ;  /* 0x000200123e1b7981 */ /* 0x000164000c1e1920 */
.L_x_175:
[----:B------:R-:W-:Y:S05]  /*9200*/  BSYNC B1 ;  /* 0x0000000000017941 */ /* 0x000fea0003800000 */
.L_x_174:
[----:B-----5:R-:W-:Y:S01]  /*9210*/  FMUL R2, R27, UR21 ;  /* 0x000000151b027c20 */ /* 0x020fe20008400000 */
[----:B------:R-:W-:Y:S01]  /*9220*/  ISETP.GT.AND P2, PT, R0, 0x18, P1 ;  /* 0x000000180000780c */ /* 0x000fe20000f44270 */
[----:B------:R-:W-:Y:S02]  /*9230*/  BSSY B1, `(.L_x_176) ;  /* 0x0000005000017945 */ /* 0x000fe40003800000 */
[----:B------:R-:W-:-:S05]  /*9240*/  FFMA R21, R21, UR20, R2 ;  /* 0x0000001415157c23 */ /* 0x000fca0008000002 */
[----:B------:R0:W-:Y:S05]  /*9250*/  @P4 STG.E desc[UR18][R66.64+0x200], R21 ;  /* 0x0002001542004986 */ /* 0x0001ea000c101912 */
[----:B------:R-:W-:Y:S05]  /*9260*/  @!P2 BRA `(.L_x_177) ;  /* 0x000000000004a947 */ /* 0x000fea0003800000 */
[----:B------:R0:W5:Y:S02]  /*9270*/  LDG.E.LTC128B R27, desc[UR18][R64.64+0x220] ;  /* 0x00022012401b7981 */ /* 0x000164000c1e1920 */
.L_x_177:
[----:B------:R-:W-:Y:S05]  /*9280*/  BSYNC B1 ;  /* 0x0000000000017941 */ /* 0x000fea0003800000 */
.L_x_176:
[----:B0----5:R-:W-:Y:S01]  /*9290*/  FMUL R3, R27, UR21 ;  /* 0x000000151b037c20 */ /* 0x021fe20008400000 */
[----:B------:R-:W-:Y:S01]  /*92a0*/  ISETP.GT.AND P4, PT, R0, 0x19, P1 ;  /* 0x000000190000780c */ /* 0x000fe20000f84270 */
[----:B------:R-:W-:Y:S02]  /*92b0*/  BSSY B1, `(.L_x_178) ;  /* 0x0000005000017945 */ /* 0x000fe40003800000 */
[----:B------:R-:W-:-:S05]  /*92c0*/  FFMA R3, R20, UR20, R3 ;  /* 0x0000001414037c23 */ /* 0x000fca0008000003 */
[----:B------:R0:W-:Y:S05]  /*92d0*/  @P2 STG.E desc[UR18][R50.64+0x220], R3 ;  /* 0x0002200332002986 */ /* 0x0001ea000c101912 */
[----:B------:R-:W-:Y:S05]  /*92e0*/  @!P4 BRA `(.L_x_179) ;  /* 0x000000000004c947 */ /* 0x000fea0003800000 */
[----:B------:R0:W5:Y:S02]  /*92f0*/  LDG.E.LTC128B R27, desc[UR18][R62.64+0x220] ;  /* 0x000220123e1b7981 */ /* 0x000164000c1e1920 */
.L_x_179:
[----:B------:R-:W-:Y:S05]  /*9300*/  BSYNC B1 ;  /* 0x0000000000017941 */ /* 0x000fea0003800000 */
.L_x_178:
[----:B-----5:R-:W-:Y:S01]  /*9310*/  FMUL R2, R27, UR21 ;  /* 0x000000151b027c20 */ /* 0x020fe20008400000 */
[----:B------:R-:W-:Y:S01]  /*9320*/  ISETP.GT.AND P2, PT, R0, 0x20, P0 ;  /* 0x000000200000780c */ /* 0x000fe20000744270 */
[----:B------:R-:W-:Y:S02]  /*9330*/  BSSY B1, `(.L_x_180) ;  /* 0x0000005000017945 */ /* 0x000fe40003800000 */
[----:B------:R-:W-:-:S05]  /*9340*/  FFMA R19, R19, UR20, R2 ;  /* 0x0000001413137c23 */ /* 0x000fca0008000002 */
[----:B------:R0:W-:Y:S05]  /*9350*/  @P4 STG.E desc[UR18][R66.64+0x220], R19 ;  /* 0x0002201342004986 */ /* 0x0001ea000c101912 */
[----:B------:R-:W-:Y:S05]  /*9360*/  @!P2 BRA `(.L_x_181) ;  /* 0x000000000004a947 */ /* 0x000fea0003800000 */
[----:B------:R0:W5:Y:S02]  /*9370*/  LDG.E.LTC128B R27, desc[UR18][R70.64+0x200] ;  /* 0x00020012461b7981 */ /* 0x000164000c1e1920 */
.L_x_181:
[----:B------:R-:W-:Y:S05]  /*9380*/  BSYNC B1 ;  /* 0x0000000000017941 */ /* 0x000fea0003800000 */
.L_x_180:
[----:B0----5:R-:W-:Y:S01]  /*9390*/  FMUL R3, R27, UR21 ;  /* 0x000000151b037c20 */ /* 0x021fe20008400000 */
[----:B------:R-:W-:Y:S01]  /*93a0*/  ISETP.GT.AND P4, PT, R0, 0x21, P0 ;  /* 0x000000210000780c */ /* 0x000fe20000784270 */
[----:B------:R-:W-:Y:S02]  /*93b0*/  BSSY B1, `(.L_x_182) ;  /* 0x0000005000017945 */ /* 0x000fe40003800000 */
[----:B------:R-:W-:-:S05]  /*93c0*/  FFMA R3, R18, UR20, R3 ;  /* 0x0000001412037c23 */ /* 0x000fca0008000003 */
[----:B------:R0:W-:Y:S05]  /*93d0*/  @P2 STG.E desc[UR18][R68.64+0x200], R3 ;  /* 0x0002000344002986 */ /* 0x0001ea000c101912 */
[----:B------:R-:W-:Y:S05]  /*93e0*/  @!P4 BRA `(.L_x_183) ;  /* 0x000000000004c947 */ /* 0x000fea0003800000 */
[----:B------:R0:W5:Y:S02]  /*93f0*/  LDG.E.LTC128B R27, desc[UR18][R74.64+0x200] ;  /* 0x000200124a1b7981 */ /* 0x000164000c1e1920 */
.L_x_183:
[----:B------:R-:W-:Y:S05]  /*9400*/  BSYNC B1 ;  /* 0x0000000000017941 */ /* 0x000fea0003800000 */
.L_x_182:
[----:B-----5:R-:W-:Y:S01]  /*9410*/  FMUL R2, R27, UR21 ;  /* 0x000000151b027c20 */ /* 0x020fe20008400000 */
[----:B------:R-:W-:Y:S01]  /*9420*/  ISETP.GT.AND P2, PT, R0, 0x20, P1 ;  /* 0x000000200000780c */ /* 0x000fe20000f44270 */
[----:B------:R-:W-:Y:S02]  /*9430*/  BSSY B1, `(.L_x_184) ;  /* 0x0000005000017945 */ /* 0x000fe40003800000 */
[----:B------:R-:W-:-:S05]  /*9440*/  FFMA R17, R17, UR20, R2 ;  /* 0x0000001411117c23 */ /* 0x000fca0008000002 */
[----:B------:R0:W-:Y:S05]  /*9450*/  @P4 STG.E desc[UR18][R72.64+0x200], R17 ;  /* 0x0002001148004986 */ /* 0x0001ea000c101912 */
[----:B------:R-:W-:Y:S05]  /*9460*/  @!P2 BRA `(.L_x_185) ;  /* 0x000000000004a947 */ /* 0x000fea0003800000 */
[----:B------:R0:W5:Y:S02]  /*9470*/  LDG.E.LTC128B R27, desc[UR18][R70.64+0x220] ;  /* 0x00022012461b7981 */ /* 0x000164000c1e1920 */
.L_x_185:
[----:B------:R-:W-:Y:S05]  /*9480*/  BSYNC B1 ;  /* 0x0000000000017941 */ /* 0x000fea0003800000 */
.L_x_184:
[----:B0----5:R-:W-:Y:S01]  /*9490*/  FMUL R3, R27, UR21 ;  /* 0x000000151b037c20 */ /* 0x021fe20008400000 */
[----:B------:R-:W-:Y:S01]  /*94a0*/  ISETP.GT.AND P4, PT, R0, 0x21, P1 ;  /* 0x000000210000780c */ /* 0x000fe20000f84270 */
[----:B------:R-:W-:Y:S02]  /*94b0*/  BSSY B1, `(.L_x_186) ;  /* 0x0000005000017945 */ /* 0x000fe40003800000 */
[----:B------:R-:W-:-:S05]  /*94c0*/  FFMA R3, R16, UR20, R3 ;  /* 0x0000001410037c23 */ /* 0x000fca0008000003 */
[----:B------:R0:W-:Y:S05]  /*94d0*/  @P2 STG.E desc[UR18][R68.64+0x220], R3 ;  /* 0x0002200344002986 */ /* 0x0001ea000c101912 */
[----:B------:R-:W-:Y:S05]  /*94e0*/  @!P4 BRA `(.L_x_187) ;  /* 0x000000000004c947 */ /* 0x000fea0003800000 */
[----:B------:R0:W5:Y:S02]  /*94f0*/  LDG.E.LTC128B R27, desc[UR18][R74.64+0x220] ;  /* 0x000220124a1b7981 */ /* 0x000164000c1e1920 */
.L_x_187:
[----:B------:R-:W-:Y:S05]  /*9500*/  BSYNC B1 ;  /* 0x0000000000017941 */ /* 0x000fea0003800000 */
.L_x_186:
[----:B-----5:R-:W-:Y:S01]  /*9510*/  FMUL R2, R27, UR21 ;  /* 0x000000151b027c20 */ /* 0x020fe20008400000 */
[----:B------:R-:W-:Y:S01]  /*9520*/  ISETP.GT.AND P2, PT, R0, 0x28, P0 ;  /* 0x000000280000780c */ /* 0x000fe20000744270 */
[----:B------:R-:W-:Y:S02]  /*9530*/  BSSY B1, `(.L_x_188) ;  /* 0x0000005000017945 */ /* 0x000fe40003800000 */
[----:B------:R-:W-:-:S05]  /*9540*/  FFMA R15, R15, UR20, R2 ;  /* 0x000000140f0f7c23 */ /* 0x000fca0008000002 */
[----:B------:R0:W-:Y:S05]  /*9550*/  @P4 STG.E desc[UR18][R72.64+0x220], R15 ;  /* 0x0002200f48004986 */ /* 0x0001ea000c101912 */
[----:B------:R-:W-:Y:S05]  /*9560*/  @!P2 BRA `(.L_x_189) ;  /* 0x000000000004a947 */ /* 0x000fea0003800000 */
[----:B------:R0:W5:Y:S02]  /*9570*/  LDG.E.LTC128B R27, desc[UR18][R78.64+0x200] ;  /* 0x000200124e1b7981 */ /* 0x000164000c1e1920 */
.L_x_189:
[----:B------:R-:W-:Y:S05]  /*9580*/  BSYNC B1 ;  /* 0x0000000000017941 */ /* 0x000fea0003800000 */
.L_x_188:
[----:B0----5:R-:W-:Y:S01]  /*9590*/  FMUL R3, R27, UR21 ;  /* 0x000000151b037c20 */ /* 0x021fe20008400000 */
[----:B------:R-:W-:Y:S01]  /*95a0*/  ISETP.GT.AND P4, PT, R0, 0x29, P0 ;  /* 0x000000290000780c */ /* 0x000fe20000784270 */
[----:B------:R-:W-:Y:S02]  /*95b0*/  BSSY B1, `(.L_x_190) ;  /* 0x0000005000017945 */ /* 0x000fe40003800000 */
[----:B------:R-:W-:-:S05]  /*95c0*/  FFMA R3, R14, UR20, R3 ;  /* 0x000000140e037c23 */ /* 0x000fca0008000003 */
[----:B------:R0:W-:Y:S05]  /*95d0*/  @P2 STG.E desc[UR18][R76.64+0x200], R3 ;  /* 0x000200034c002986 */ /* 0x0001ea000c101912 */
[----:B------:R-:W-:Y:S05]  /*95e0*/  @!P4 BRA `(.L_x_191) ;  /* 0x000000000004c947 */ /* 0x000fea0003800000 */
[----:B------:R0:W5:Y:S02]  /*95f0*/  LDG.E.LTC128B R27, desc[UR18][R82.64+0x200] ;  /* 0x00020012521b7981 */ /* 0x000164000c1e1920 */
.L_x_191:
[----:B------:R-:W-:Y:S05]  /*9600*/  BSYNC B1 ;  /* 0x0000000000017941 */ /* 0x000fea0003800000 */
.L_x_190:
[----:B-----5:R-:W-:Y:S01]  /*9610*/  FMUL R2, R27, UR21 ;  /* 0x000000151b027c20 */ /* 0x020fe20008400000 */
[----:B------:R-:W-:Y:S01]  /*9620*/  ISETP.GT.AND P2, PT, R0, 0x28, P1 ;  /* 0x000000280000780c */ /* 0x000fe20000f44270 */
[----:B------:R-:W-:Y:S02]  /*9630*/  BSSY B1, `(.L_x_192) ;  /* 0x0000005000017945 */ /* 0x000fe40003800000 */
[----:B------:R-:W-:-:S05]  /*9640*/  FFMA R13, R13, UR20, R2 ;  /* 0x000000140d0d7c23 */ /* 0x000fca0008000002 */
[----:B------:R0:W-:Y:S05]  /*9650*/  @P4 STG.E desc[UR18][R80.64+0x200], R13 ;  /* 0x0002000d50004986 */ /* 0x0001ea000c101912 */
[----:B------:R-:W-:Y:S05]  /*9660*/  @!P2 BRA `(.L_x_193) ;  /* 0x000000000004a947 */ /* 0x000fea0003800000 */
[----:B------:R0:W5:Y:S02]  /*9670*/  LDG.E.LTC128B R27, desc[UR18][R78.64+0x220] ;  /* 0x000220124e1b7981 */ /* 0x000164000c1e1920 */
.L_x_193:
[----:B------:R-:W-:Y:S05]  /*9680*/  BSYNC B1 ;  /* 0x0000000000017941 */ /* 0x000fea0003800000 */
.L_x_192:
[----:B0----5:R-:W-:Y:S01]  /*9690*/  FMUL R3, R27, UR21 ;  /* 0x000000151b037c20 */ /* 0x021fe20008400000 */
[----:B------:R-:W-:Y:S01]  /*96a0*/  ISETP.GT.AND P4, PT, R0, 0x29, P1 ;  /* 0x000000290000780c */ /* 0x000fe20000f84270 */
[----:B------:R-:W-:Y:S02]  /*96b0*/  BSSY B1, `(.L_x_194) ;  /* 0x0000005000017945 */ /* 0x000fe40003800000 */
[----:B------:R-:W-:-:S05]  /*96c0*/  FFMA R3, R12, UR20, R3 ;  /* 0x000000140c037c23 */ /* 0x000fca0008000003 */
[----:B------:R0:W-:Y:S05]  /*96d0*/  @P2 STG.E desc[UR18][R76.64+0x220], R3 ;  /* 0x000220034c002986 */ /* 0x0001ea000c101912 */
[----:B------:R-:W-:Y:S05]  /*96e0*/  @!P4 BRA `(.L_x_195) ;  /* 0x000000000004c947 */ /* 0x000fea0003800000 */
[----:B------:R0:W5:Y:S02]  /*96f0*/  LDG.E.LTC128B R27, desc[UR18][R82.64+0x220] ;  /* 0x00022012521b7981 */ /* 0x000164000c1e1920 */
.L_x_195:
[----:B------:R-:W-:Y:S05]  /*9700*/  BSYNC B1 ;  /* 0x0000000000017941 */ /* 0x000fea0003800000 */
.L_x_194:
[----:B-----5:R-:W-:Y:S01]  /*9710*/  FMUL R2, R27, UR21 ;  /* 0x000000151b027c20 */ /* 0x020fe20008400000 */
[----:B------:R-:W-:Y:S01]  /*9720*/  ISETP.GT.AND P2, PT, R0, 0x30, P0 ;  /* 0x000000300000780c */ /* 0x000fe20000744270 */
[----:B------:R-:W-:Y:S02]  /*9730*/  BSSY B1, `(.L_x_196) ;  /* 0x0000005000017945 */ /* 0x000fe40003800000 */
[----:B------:R-:W-:-:S05]  /*9740*/  FFMA R11, R11, UR20, R2 ;  /* 0x000000140b0b7c23 */ /* 0x000fca0008000002 */
[----:B------:R0:W-:Y:S05]  /*9750*/  @P4 STG.E desc[UR18][R80.64+0x220], R11 ;  /* 0x0002200b50004986 */ /* 0x0001ea000c101912 */
[----:B------:R-:W-:Y:S05]  /*9760*/  @!P2 BRA `(.L_x_197) ;  /* 0x000000000004a947 */ /* 0x000fea0003800000 */
[----:B------:R0:W5:Y:S02]  /*9770*/  LDG.E.LTC128B R27, desc[UR18][R88.64+0x200] ;  /* 0x00020012581b7981 */ /* 0x000164000c1e1920 */
.L_x_197:
[----:B------:R-:W-:Y:S05]  /*9780*/  BSYNC B1 ;  /* 0x0000000000017941 */ /* 0x000fea0003800000 */
.L_x_196:
[----:B0----5:R-:W-:Y:S01]  /*9790*/  FMUL R3, R27, UR21 ;  /* 0x000000151b037c20 */ /* 0x021fe20008400000 */
[----:B------:R-:W-:Y:S01]  /*97a0*/  ISETP.GT.AND P4, PT, R0, 0x31, P0 ;  /* 0x000000310000780c */ /* 0x000fe20000784270 */
[----:B------:R-:W-:Y:S02]  /*97b0*/  BSSY B1, `(.L_x_198) ;  /* 0x0000005000017945 */ /* 0x000fe40003800000 */
[----:B------:R-:W-:-:S05]  /*97c0*/  FFMA R3, R10, UR20, R3 ;  /* 0x000000140a037c23 */ /* 0x000fca0008000003 */
[----:B------:R0:W-:Y:S05]  /*97d0*/  @P2 STG.E desc[UR18][R84.64+0x200], R3 ;  /* 0x0002000354002986 */ /* 0x0001ea000c101912 */
[----:B------:R-:W-:Y:S05]  /*97e0*/  @!P4 BRA `(.L_x_199) ;  /* 0x000000000004c947 */ /* 0x000fea0003800000 */
[----:B------:R0:W5:Y:S02]  /*97f0*/  LDG.E.LTC128B R27, desc[UR18][R86.64+0x200] ;  /* 0x00020012561b7981 */ /* 0x000164000c1e1920 */
.L_x_199:
[----:B------:R-:W-:Y:S05]  /*9800*/  BSYNC B1 ;  /* 0x0000000000017941 */ /* 0x000fea0003800000 */
.L_x_198:
[----:B-----5:R-:W-:Y:S01]  /*9810*/  FMUL R2, R27, UR21 ;  /* 0x000000151b027c20 */ /* 0x020fe20008400000 */
[----:B------:R-:W-:Y:S01]  /*9820*/  ISETP.GT.AND P2, PT, R0, 0x30, P1 ;  /* 0x000000300000780c */ /* 0x000fe20000f44270 */
[----:B------:R-:W-:Y:S02]  /*9830*/  BSSY B1, `(.L_x_200) ;  /* 0x0000005000017945 */ /* 0x000fe40003800000 */
[----:B------:R-:W-:-:S05]  /*9840*/  FFMA R9, R9, UR20, R2 ;  /* 0x0000001409097c23 */ /* 0x000fca0008000002 */
[----:B------:R0:W-:Y:S05]  /*9850*/  @P4 STG.E desc[UR18][R90.64+0x200], R9 ;  /* 0x000200095a004986 */ /* 0x0001ea000c101912 */
[----:B------:R-:W-:Y:S05]  /*9860*/  @!P2 BRA `(.L_x_201) ;  /* 0x000000000004a947 */ /* 0x000fea0003800000 */
[----:B------:R0:W5:Y:S02]  /*9870*/  LDG.E.LTC128B R27, desc[UR18][R88.64+0x220] ;  /* 0x00022012581b7981 */ /* 0x000164000c1e1920 */
.L_x_201:
[----:B------:R-:W-:Y:S05]  /*9880*/  BSYNC B1 ;  /* 0x0000000000017941 */ /* 0x000fea0003800000 */
.L_x_200:
[----:B0----5:R-:W-:Y:S01]  /*9890*/  FMUL R3, R27, UR21 ;  /* 0x000000151b037c20 */ /* 0x021fe20008400000 */
[----:B------:R-:W-:Y:S01]  /*98a0*/  ISETP.GT.AND P4, PT, R0, 0x31, P1 ;  /* 0x000000310000780c */ /* 0x000fe20000f84270 */
[----:B------:R-:W-:Y:S02]  /*98b0*/  BSSY B1, `(.L_x_202) ;  /* 0x0000005000017945 */ /* 0x000fe40003800000 */
[----:B------:R-:W-:-:S05]  /*98c0*/  FFMA R3, R8, UR20, R3 ;  /* 0x0000001408037c23 */ /* 0x000fca0008000003 */
[----:B------:R0:W-:Y:S05]  /*98d0*/  @P2 STG.E desc[UR18][R84.64+0x220], R3 ;  /* 0x0002200354002986 */ /* 0x0001ea000c101912 */
[----:B------:R-:W-:Y:S05]  /*98e0*/  @!P4 BRA `(.L_x_203) ;  /* 0x000000000004c947 */ /* 0x000fea0003800000 */
[----:B------:R0:W5:Y:S02]  /*98f0*/  LDG.E.LTC128B R27, desc[UR18][R86.64+0x220] ;  /* 0x00022012561b7981 */ /* 0x000164000c1e1920 */
.L_x_203:
[----:B------:R-:W-:Y:S05]  /*9900*/  BSYNC B1 ;  /* 0x0000000000017941 */ /* 0x000fea0003800000 */
.L_x_202:
[----:B-----5:R-:W-:Y:S01]  /*9910*/  FMUL R2, R27, UR21 ;  /* 0x000000151b027c20 */ /* 0x020fe20008400000 */
[----:B------:R-:W-:Y:S01]  /*9920*/  ISETP.GT.AND P2, PT, R0, 0x38, P0 ;  /* 0x000000380000780c */ /* 0x000fe20000744270 */
[----:B------:R-:W-:Y:S02]  /*9930*/  BSSY B1, `(.L_x_204) ;  /* 0x0000005000017945 */ /* 0x000fe40003800000 */
[----:B------:R-:W-:-:S05]  /*9940*/  FFMA R7, R7, UR20, R2 ;  /* 0x0000001407077c23 */ /* 0x000fca0008000002 */
[----:B------:R0:W-:Y:S05]  /*9950*/  @P4 STG.E desc[UR18][R90.64+0x220], R7 ;  /* 0x000220075a004986 */ /* 0x0001ea000c101912 */
[----:B------:R-:W-:Y:S05]  /*9960*/  @!P2 BRA `(.L_x_205) ;  /* 0x000000000004a947 */ /* 0x000fea0003800000 */
[----:B------:R0:W5:Y:S02]  /*9970*/  LDG.E.LTC128B R27, desc[UR18][R94.64+0x200] ;  /* 0x000200125e1b7981 */ /* 0x000164000c1e1920 */
.L_x_205:
[----:B------:R-:W-:Y:S05]  /*9980*/  BSYNC B1 ;  /* 0x0000000000017941 */ /* 0x000fea0003800000 */
.L_x_204:
[----:B0----5:R-:W-:Y:S01]  /*9990*/  FMUL R3, R27, UR21 ;  /* 0x000000151b037c20 */ /* 0x021fe20008400000 */
[----:B------:R-:W-:Y:S01]  /*99a0*/  ISETP.GT.AND P4, PT, R0, 0x39, P0 ;  /* 0x000000390000780c */ /* 0x000fe20000784270 */
[----:B------:R-:W-:Y:S02]  /*99b0*/  BSSY B1, `(.L_x_206) ;  /* 0x0000005000017945 */ /* 0x000fe40003800000 */
[----:B------:R-:W-:-:S05]  /*99c0*/  FFMA R3, R6, UR20, R3 ;  /* 0x0000001406037c23 */ /* 0x000fca0008000003 */
[----:B------:R0:W-:Y:S05]  /*99d0*/  @P2 STG.E desc[UR18][R92.64+0x200], R3 ;  /* 0x000200035c002986 */ /* 0x0001ea000c101912 */
[----:B------:R-:W-:Y:S05]  /*99e0*/  @!P4 BRA `(.L_x_207) ;  /* 0x000000000004c947 */ /* 0x000fea0003800000 */
[----:B------:R0:W5:Y:S02]  /*99f0*/  LDG.E.LTC128B R27, desc[UR18][R98.64+0x200] ;  /* 0x00020012621b7981 */ /* 0x000164000c1e1920 */
.L_x_207:
[----:B------:R-:W-:Y:S05]  /*9a00*/  BSYNC B1 ;  /* 0x0000000000017941 */ /* 0x000fea0003800000 */
.L_x_206:
[----:B0----5:R-:W-:Y:S01]  /*9a10*/  FMUL R3, R27, UR21 ;  /* 0x000000151b037c20 */ /* 0x021fe20008400000 */
[----:B------:R-:W-:Y:S01]  /*9a20*/  ISETP.GT.AND P2, PT, R0, 0x38, P1 ;  /* 0x000000380000780c */ /* 0x000fe20000f44270 */
[----:B------:R-:W-:Y:S02]  /*9a30*/  BSSY B1, `(.L_x_208) ;  /* 0x0000005000017945 */ /* 0x000fe40003800000 */
[----:B------:R-:W-:-:S05]  /*9a40*/  FFMA R3, R152, UR20, R3 ;  /* 0x0000001498037c23 */ /* 0x000fca0008000003 */
[----:B------:R0:W-:Y:S05]  /*9a50*/  @P4 STG.E desc[UR18][R96.64+0x200], R3 ;  /* 0x0002000360004986 */ /* 0x0001ea000c101912 */
[----:B------:R-:W-:Y:S05]  /*9a60*/  @!P2 BRA `(.L_x_209) ;  /* 0x000000000004a947 */ /* 0x000fea0003800000 */
[----:B------:R0:W5:Y:S02]  /*9a70*/  LDG.E.LTC128B R27, desc[UR18][R94.64+0x220] ;  /* 0x000220125e1b7981 */ /* 0x000164000c1e1920 */
.L_x_209:
[----:B------:R-:W-:Y:S05]  /*9a80*/  BSYNC B1 ;  /* 0x0000000000017941 */ /* 0x000fea0003800000 */
.L_x_208:
[----:B-----5:R-:W-:Y:S01]  /*9a90*/  FMUL R2, R27, UR21 ;  /* 0x000000151b027c20 */ /* 0x020fe20008400000 */
[----:B------:R-:W-:Y:S01]  /*9aa0*/  ISETP.GT.AND P4, PT, R0, 0x39, P1 ;  /* 0x000000390000780c */ /* 0x000fe20000f84270 */
[----:B------:R-:W-:Y:S02]  /*9ab0*/  BSSY B1, `(.L_x_210) ;  /* 0x0000005000017945 */ /* 0x000fe40003800000 */
[----:B------:R-:W-:-:S05]  /*9ac0*/  FFMA R153, R153, UR20, R2 ;  /* 0x0000001499997c23 */ /* 0x000fca0008000002 */
[----:B------:R0:W-:Y:S05]  /*9ad0*/  @P2 STG.E desc[UR18][R92.64+0x220], R153 ;  /* 0x000220995c002986 */ /* 0x0001ea000c101912 */
[----:B------:R-:W-:Y:S05]  /*9ae0*/  @!P4 BRA `(.L_x_211) ;  /* 0x000000000004c947 */ /* 0x000fea0003800000 */
[----:B------:R0:W5:Y:S02]  /*9af0*/  LDG.E.LTC128B R27, desc[UR18][R98.64+0x220] ;  /* 0x00022012621b7981 */ /* 0x000164000c1e1920 */
.L_x_211:
[----:B------:R-:W-:Y:S05]  /*9b00*/  BSYNC B1 ;  /* 0x0000000000017941 */ /* 0x000fea0003800000 */
.L_x_210:
[----:B-----5:R-:W-:Y:S01]  /*9b10*/  FMUL R2, R27, UR21 ;  /* 0x000000151b027c20 */ /* 0x020fe20008400000 */
[----:B------:R-:W-:Y:S01]  /*9b20*/  ISETP.GT.AND P2, PT, R0, 0x40, P0 ;  /* 0x000000400000780c */ /* 0x000fe20000744270 */
[----:B------:R-:W-:Y:S02]  /*9b30*/  BSSY B1, `(.L_x_212) ;  /* 0x0000005000017945 */ /* 0x000fe40003800000 */
[----:B------:R-:W-:-:S05]  /*9b40*/  FFMA R229, R229, UR20, R2 ;  /* 0x00000014e5e57c23 */ /* 0x000fca0008000002 */
[----:B------:R0:W-:Y:S05]  /*9b50*/  @P4 STG.E desc[UR18][R96.64+0x220], R229 ;  /* 0x000220e560004986 */ /* 0x0001ea000c101912 */
[----:B------:R-:W-:Y:S05]  /*9b60*/  @!P2 BRA `(.L_x_213) ;  /* 0x000000000004a947 */ /* 0x000fea0003800000 */
[----:B------:R0:W5:Y:S02]  /*9b70*/  LDG.E.LTC128B R27, desc[UR18][R102.64+0x200] ;  /* 0x00020012661b7981 */ /* 0x000164000c1e1920 */
.L_x_213:
[----:B------:R-:W-:Y:S05]  /*9b80*/  BSYNC B1 ;  /* 0x0000000000017941 */ /* 0x000fea0003800000 */
.L_x_212:
[----:B0-----:R-:W2:Y:S01]  /*9b90*/  LDL.LU R3, [R1] ;  /* 0x0000000001037983 */ /* 0x001ea20000300800 */
[----:B-----5:R-:W-:Y:S01]  /*9ba0*/  FMUL R2, R27, UR21 ;  /* 0x000000151b027c20 */ /* 0x020fe20008400000 */
[----:B------:R-:W-:Y:S01]  /*9bb0*/  ISETP.GT.AND P4, PT, R0, 0x41, P0 ;  /* 0x000000410000780c */ /* 0x000fe20000784270 */
[----:B------:R-:W-:Y:S02]  /*9bc0*/  BSSY B1, `(.L_x_214) ;  /* 0x0000005000017945 */ /* 0x000fe40003800000 */
[----:B--2---:R-:W-:-:S05]  /*9bd0*/  FFMA R3, R3, UR20, R2 ;  /* 0x0000001403037c23 */ /* 0x004fca0008000002 */
[----:B------:R0:W-:Y:S05]  /*9be0*/  @P2 STG.E desc[UR18][R100.64+0x200], R3 ;  /* 0x0002000364002986 */ /* 0x0001ea000c101912 */
[----:B------:R-:W-:Y:S05]  /*9bf0*/  @!P4 BRA `(.L_x_215) ;  /* 0x000000000004c947 */ /* 0x000fea0003800000 */
[----:B------:R2:W5:Y:S02]  /*9c00*/  LDG.E.LTC128B R27, desc[UR18][R106.64+0x200] ;  /* 0x000200126a1b7981 */ /* 0x000564000c1e1920 */
.L_x_215:
[----:B------:R-:W-:Y:S05]  /*9c10*/  BSYNC B1 ;  /* 0x0000000000017941 */ /* 0x000fea0003800000 */
.L_x_214:
[----:B0-----:R-:W3:Y:S01]  /*9c20*/  LDL.LU R3, [R1+0x4] ;  /* 0x0000040001037983 */ /* 0x001ee20000300800 */
[----:B-----5:R-:W-:Y:S01]  /*9c30*/  FMUL R2, R27, UR21 ;  /* 0x000000151b027c20 */ /* 0x020fe20008400000 */
[----:B------:R-:W-:Y:S01]  /*9c40*/  ISETP.GT.AND P2, PT, R0, 0x40, P1 ;  /* 0x000000400000780c */ /* 0x000fe20000f44270 */
[----:B------:R-:W-:Y:S02]  /*9c50*/  BSSY B1, `(.L_x_216) ;  /* 0x0000005000017945 */ /* 0x000fe40003800000 */
[----:B---3--:R-:W-:-:S05]  /*9c60*/  FFMA R3, R3, UR20, R2 ;  /* 0x0000001403037c23 */ /* 0x008fca0008000002 */
[----:B------:R0:W-:Y:S05]  /*9c70*/  @P4 STG.E desc[UR18][R104.64+0x200], R3 ;  /* 0x0002000368004986 */ /* 0x0001ea000c101912 */
[----:B------:R-:W-:Y:S05]  /*9c80*/  @!P2 BRA `(.L_x_217) ;  /* 0x000000000004a947 */ /* 0x000fea0003800000 */
[----:B------:R3:W5:Y:S02]  /*9c90*/  LDG.E.LTC128B R27, desc[UR18][R102.64+0x220] ;  /* 0x00022012661b7981 */ /* 0x000764000c1e1920 */
.L_x_217:
[----:B------:R-:W-:Y:S05]  /*9ca0*/  BSYNC B1 ;  /* 0x0000000000017941 */ /* 0x000fea0003800000 */
.L_x_216:
[----:B0-----:R-:W2:Y:S01]  /*9cb0*/  LDL.LU R3, [R1+0x8] ;  /* 0x0000080001037983 */ /* 0x001ea20000300800 */
[----:B-----5:R-:W-:Y:S01]  /*9cc0*/  FMUL R2, R27, UR21 ;  /* 0x000000151b027c20 */ /* 0x020fe20008400000 */
[----:B------:R-:W-:Y:S01]  /*9cd0*/  ISETP.GT.AND P4, PT, R0, 0x41, P1 ;  /* 0x000000410000780c */ /* 0x000fe20000f84270 */
[----:B------:R-:W-:Y:S02]  /*9ce0*/  BSSY B1, `(.L_x_218) ;  /* 0x0000005000017945 */ /* 0x000fe40003800000 */
[----:B--2---:R-:W-:-:S05]  /*9cf0*/  FFMA R3, R3, UR20, R2 ;  /* 0x0000001403037c23 */ /* 0x004fca0008000002 */
[----:B------:R0:W-:Y:S05]  /*9d00*/  @P2 STG.E desc[UR18][R100.64+0x220], R3 ;  /* 0x0002200364002986 */ /* 0x0001ea000c101912 */
[----:B------:R-:W-:Y:S05]  /*9d10*/  @!P4 BRA `(.L_x_219) ;  /* 0x000000000004c947 */ /* 0x000fea0003800000 */
[----:B------:R2:W5:Y:S02]  /*9d20*/  LDG.E.LTC128B R27, desc[UR18][R106.64+0x220] ;  /* 0x000220126a1b7981 */ /* 0x000564000c1e1920 */
.L_x_219:
[----:B------:R-:W-:Y:S05]  /*9d30*/  BSYNC B1 ;  /* 0x0000000000017941 */ /* 0x000fea0003800000 */
.L_x_218:
        /* <DEDUP_REMOVED lines=8> */
.L_x_221:
[----:B------:R-:W-:Y:S05]  /*9dc0*/  BSYNC B1 ;  /* 0x0000000000017941 */ /* 0x000fea0003800000 */
.L_x_220:
        /* <DEDUP_REMOVED lines=8> */
.L_x_223:
[----:B------:R-:W-:Y:S05]  /*9e50*/  BSYNC B1 ;  /* 0x0000000000017941 */ /* 0x000fea0003800000 */
.L_x_222:
        /* <DEDUP_REMOVED lines=8> */
.L_x_225:
[----:B------:R-:W-:Y:S05]  /*9ee0*/  BSYNC B1 ;  /* 0x0000000000017941 */ /* 0x000fea0003800000 */
.L_x_224:
        /* <DEDUP_REMOVED lines=8> */
.L_x_227:
[----:B------:R-:W-:Y:S05]  /*9f70*/  BSYNC B1 ;  /* 0x0000000000017941 */ /* 0x000fea0003800000 */
.L_x_226:
        /* <DEDUP_REMOVED lines=8> */
.L_x_229:
[----:B------:R-:W-:Y:S05]  /*a000*/  BSYNC B1 ;  /* 0x0000000000017941 */ /* 0x000fea0003800000 */
.L_x_228:
        /* <DEDUP_REMOVED lines=8> */
.L_x_231:
[----:B------:R-:W-:Y:S05]  /*a090*/  BSYNC B1 ;  /* 0x0000000000017941 */ /* 0x000fea0003800000 */
.L_x_230:
        /* <DEDUP_REMOVED lines=8> */
.L_x_233:
[----:B------:R-:W-:Y:S05]  /*a120*/  BSYNC B1 ;  /* 0x0000000000017941 */ /* 0x000fea0003800000 */
.L_x_232:
        /* <DEDUP_REMOVED lines=8> */
.L_x_235:
[----:B------:R-:W-:Y:S05]  /*a1b0*/  BSYNC B1 ;  /* 0x0000000000017941 */ /* 0x000fea0003800000 */
.L_x_234:
        /* <DEDUP_REMOVED lines=8> */
.L_x_237:
[----:B------:R-:W-:Y:S05]  /*a240*/  BSYNC B1 ;  /* 0x0000000000017941 */ /* 0x000fea0003800000 */
.L_x_236:
        /* <DEDUP_REMOVED lines=8> */
.L_x_239:
[----:B------:R-:W-:Y:S05]  /*a2d0*/  BSYNC B1 ;  /* 0x0000000000017941 */ /* 0x000fea0003800000 */
.L_x_238:
        /* <DEDUP_REMOVED lines=8> */
.L_x_241:
[----:B------:R-:W-:Y:S05]  /*a360*/  BSYNC B1 ;  /* 0x0000000000017941 */ /* 0x000fea0003800000 */
.L_x_240:
        /* <DEDUP_REMOVED lines=8> */
.L_x_243:
[----:B------:R-:W-:Y:S05]  /*a3f0*/  BSYNC B1 ;  /* 0x0000000000017941 */ /* 0x000fea0003800000 */
.L_x_242:
        /* <DEDUP_REMOVED lines=8> */
.L_x_245:
[----:B------:R-:W-:Y:S05]  /*a480*/  BSYNC B1 ;  /* 0x0000000000017941 */ /* 0x000fea0003800000 */
.L_x_244:
        /* <DEDUP_REMOVED lines=8> */
.L_x_247:
[----:B------:R-:W-:Y:S05]  /*a510*/  BSYNC B1 ;  /* 0x0000000000017941 */ /* 0x000fea0003800000 */
.L_x_246:
        /* <DEDUP_REMOVED lines=8> */
.L_x_249:
[----:B------:R-:W-:Y:S05]  /*a5a0*/  BSYNC B1 ;  /* 0x0000000000017941 */ /* 0x000fea0003800000 */
.L_x_248:
        /* <DEDUP_REMOVED lines=8> */
.L_x_251:
[----:B------:R-:W-:Y:S05]  /*a630*/  BSYNC B1 ;  /* 0x0000000000017941 */ /* 0x000fea0003800000 */
.L_x_250:
        /* <DEDUP_REMOVED lines=8> */
.L_x_253:
[----:B------:R-:W-:Y:S05]  /*a6c0*/  BSYNC B1 ;  /* 0x0000000000017941 */ /* 0x000fea0003800000 */
.L_x_252:
        /* <DEDUP_REMOVED lines=8> */
.L_x_255:
[----:B------:R-:W-:Y:S05]  /*a750*/  BSYNC B1 ;  /* 0x0000000000017941 */ /* 0x000fea0003800000 */
.L_x_254:
        /* <DEDUP_REMOVED lines=8> */
.L_x_257:
[----:B------:R-:W-:Y:S05]  /*a7e0*/  BSYNC B1 ;  /* 0x0000000000017941 */ /* 0x000fea0003800000 */
.L_x_256:
        /* <DEDUP_REMOVED lines=8> */
.L_x_259:
[----:B------:R-:W-:Y:S05]  /*a870*/  BSYNC B1 ;  /* 0x0000000000017941 */ /* 0x000fea0003800000 */
.L_x_258:
        /* <DEDUP_REMOVED lines=8> */
.L_x_261:
[----:B------:R-:W-:Y:S05]  /*a900*/  BSYNC B1 ;  /* 0x0000000000017941 */ /* 0x000fea0003800000 */
.L_x_260:
        /* <DEDUP_REMOVED lines=8> */
.L_x_263:
[----:B------:R-:W-:Y:S05]  /*a990*/  BSYNC B1 ;  /* 0x0000000000017941 */ /* 0x000fea0003800000 */
.L_x_262:
        /* <DEDUP_REMOVED lines=8> */
.L_x_265:
[----:B------:R-:W-:Y:S05]  /*aa20*/  BSYNC B1 ;  /* 0x0000000000017941 */ /* 0x000fea0003800000 */
.L_x_264:
        /* <DEDUP_REMOVED lines=8> */
.L_x_267:
[----:B------:R-:W-:Y:S05]  /*aab0*/  BSYNC B1 ;  /* 0x0000000000017941 */ /* 0x000fea0003800000 */
.L_x_266:
        /* <DEDUP_REMOVED lines=8> */
.L_x_269:
[----:B------:R-:W-:Y:S05]  /*ab40*/  BSYNC B1 ;  /* 0x0000000000017941 */ /* 0x000fea0003800000 */
.L_x_268:
        /* <DEDUP_REMOVED lines=8> */
.L_x_271:
[----:B------:R-:W-:Y:S05]  /*abd0*/  BSYNC B1 ;  /* 0x0000000000017941 */ /* 0x000fea0003800000 */
.L_x_270:
        /* <DEDUP_REMOVED lines=8> */
.L_x_273:
[----:B------:R-:W-:Y:S05]  /*ac60*/  BSYNC B1 ;  /* 0x0000000000017941 */ /* 0x000fea0003800000 */
.L_x_272:
        /* <DEDUP_REMOVED lines=8> */
.L_x_275:
[----:B------:R-:W-:Y:S05]  /*acf0*/  BSYNC B1 ;  /* 0x0000000000017941 */ /* 0x000fea0003800000 */
.L_x_274:
[----:B------:R-:W3:Y:S01]  /*ad00*/  LDL.LU R0, [R1+0x88] ;  /* 0x0000880001007983 */ /* 0x000ee20000300800 */
[----:B-----5:R-:W-:-:S04]  /*ad10*/  FMUL R27, R27, UR21 ;  /* 0x000000151b1b7c20 */ /* 0x020fc80008400000 */
[----:B---3--:R-:W-:Y:S01]  /*ad20*/  FFMA R27, R0, UR20, R27 ;  /* 0x00000014001b7c23 */ /* 0x008fe2000800001b */
[----:B------:R-:W-:Y:S06]  /*ad30*/  @!P1 BRA `(.L_x_276) ;  /* 0x0000001c00a09947 */ /* 0x000fec0003800000 */
[----:B------:R3:W-:Y:S01]  /*ad40*/  STG.E desc[UR18][R30.64+0x220], R27 ;  /* 0x0002201b1e007986 */ /* 0x0007e2000c101912 */
[----:B------:R-:W-:Y:S05]  /*ad50*/  BRA `(.L_x_276) ;  /* 0x0000001c00987947 */ /* 0x000fea0003800000 */
.L_x_25:
[----:B------:R-:W-:Y:S01]  /*ad60*/  ULDC.64 UR6, c[0x0][0x6c0] ;  /* 0x0001b00000067ab9 */ /* 0x000fe20000000a00 */
[----:B------:R-:W-:Y:S01]  /*ad70*/  ISETP.GT.AND P1, PT, R2, 0x8, PT ;  /* 0x000000080200780c */ /* 0x000fe20003f24270 */
[----:B------:R-:W-:Y:S01]  /*ad80*/  FMUL R31, R228, UR20 ;  /* 0x00000014e41f7c20 */ /* 0x000fe20008400000 */
[----:B-----5:R-:W-:Y:S01]  /*ad90*/  LEA R4, P5, R38, UR6, 0x2 ;  /* 0x0000000626047c11 */ /* 0x020fe2000f8a10ff */
[----:B------:R-:W-:Y:S01]  /*ada0*/  FMUL R227, R227, UR20 ;  /* 0x00000014e3e37c20 */ /* 0x000fe20008400000 */
[----:B------:R-:W-:Y:S01]  /*adb0*/  ISETP.GT.AND P6, PT, R0, 0x1, P2 ;  /* 0x000000010000780c */ /* 0x000fe200017c4270 */
[----:B------:R-:W-:Y:S01]  /*adc0*/  FMUL R33, R226, UR20 ;  /* 0x00000014e2217c20 */ /* 0x000fe20008400000 */
[----:B------:R-:W-:Y:S01]  /*add0*/  LEA.HI.X R5, R38, UR7, R41, 0x2, P5 ;  /* 0x0000000726057c11 */ /* 0x000fe2000a8f1429 */
[----:B------:R-:W-:Y:S01]  /*ade0*/  FMUL R225, R225, UR20 ;  /* 0x00000014e1e17c20 */ /* 0x000fe20008400000 */
[----:B------:R-:W-:Y:S01]  /*adf0*/  LEA R24, P5, R26, R4, 0x2 ;  /* 0x000000041a187211 */ /* 0x000fe200078a10ff */
[----:B------:R-:W-:Y:S01]  /*ae00*/  IMAD R37, R27, 0x1c, RZ ;  /* 0x0000001c1b257824 */ /* 0x000fe200078e02ff */
[----:B------:R-:W-:Y:S01]  /*ae10*/  ISETP.GT.AND P0, PT, R0, RZ, P1 ;  /* 0x000000ff0000720c */ /* 0x000fe20000f04270 */
[----:B------:R0:W-:Y:S01]  /*ae20*/  @P4 STG.E desc[UR18][R4.64], R31 ;  /* 0x0000001f04004986 */ /* 0x0001e2000c101912 */
[----:B------:R-:W-:-:S02]  /*ae30*/  LEA.HI.X R25, R26, R5, R27, 0x2, P5 ;  /* 0x000000051a197211 */ /* 0x000fc400028f141b */
[----:B------:R-:W-:Y:S01]  /*ae40*/  ISETP.GT.AND P5, PT, R0, 0x1, P1 ;  /* 0x000000010000780c */ /* 0x000fe20000fa4270 */
[----:B------:R-:W-:Y:S01]  /*ae50*/  IMAD.SHL.U32 R79, R26, 0x20, RZ ;  /* 0x000000201a4f7824 */ /* 0x000fe200078e00ff */
[----:B------:R-:W-:Y:S01]  /*ae60*/  ISETP.GT.AND P4, PT, R0, 0x8, P2 ;  /* 0x000000080000780c */ /* 0x000fe20001784270 */
[----:B------:R-:W-:Y:S01]  /*ae70*/  @P6 STG.E desc[UR18][R24.64], R227 ;  /* 0x000000e318006986 */ /* 0x000fe2000c101912 */
[C---:B------:R-:W-:Y:S01]  /*ae80*/  IMAD.WIDE.U32 R28, R26.reuse, 0x1c, R24 ;  /* 0x0000001c1a1c7825 */ /* 0x040fe200078e0018 */
[----:B------:R-:W-:-:S03]  /*ae90*/  SHF.L.U64.HI R3, R26, 0x5, R27 ;  /* 0x000000051a037819 */ /* 0x000fc6000001021b */
[----:B------:R-:W-:Y:S01]  /*aea0*/  FMUL R35, R224, UR20 ;  /* 0x00000014e0237c20 */ /* 0x000fe20008400000 */
[----:B------:R-:W-:Y:S01]  /*aeb0*/  FMUL R223, R223, UR20 ;  /* 0x00000014dfdf7c20 */ /* 0x000fe20008400000 */
[----:B------:R-:W-:Y:S01]  /*aec0*/  FMUL R221, R221, UR20 ;  /* 0x00000014dddd7c20 */ /* 0x000fe20008400000 */
[----:B------:R1:W-:Y:S01]  /*aed0*/  @P0 STG.E desc[UR18][R4.64+0x20], R33 ;  /* 0x0000202104000986 */ /* 0x0003e2000c101912 */
[C---:B------:R-:W-:Y:S02]  /*aee0*/  ISETP.GT.AND P0, PT, R0.reuse, 0x9, P2 ;  /* 0x000000090000780c */ /* 0x040fe40001704270 */
[----:B------:R-:W-:Y:S01]  /*aef0*/  IADD3 R29, R37, R29, RZ ;  /* 0x0000001d251d7210 */ /* 0x000fe20007ffe0ff */
[----:B------:R-:W-:Y:S01]  /*af00*/  @P5 STG.E desc[UR18][R24.64+0x20], R225 ;  /* 0x000020e118005986 */ /* 0x000fe2000c101912 */
[----:B------:R-:W-:Y:S02]  /*af10*/  IADD3 R26, P5, R79, R24, RZ ;  /* 0x000000184f1a7210 */ /* 0x000fe40007fbe0ff */
[C---:B------:R-:W-:Y:S01]  /*af20*/  ISETP.GT.AND P6, PT, R0.reuse, 0x8, P1 ;  /* 0x000000080000780c */ /* 0x040fe20000fc4270 */
[----:B------:R2:W-:Y:S01]  /*af30*/  @P4 STG.E desc[UR18][R28.64], R35 ;  /* 0x000000231c004986 */ /* 0x0005e2000c101912 */
[C---:B------:R-:W-:Y:S01]  /*af40*/  ISETP.GT.AND P4, PT, R0.reuse, 0x9, P1 ;  /* 0x000000090000780c */ /* 0x040fe20000f84270 */
[----:B------:R-:W-:Y:S01]  /*af50*/  IMAD.X R27, R3, 0x1, R25, P5 ;  /* 0x00000001031b7824 */ /* 0x000fe200028e0619 */
[----:B------:R-:W-:Y:S01]  /*af60*/  ISETP.GT.AND P5, PT, R0, 0x10, P2 ;  /* 0x000000100000780c */ /* 0x000fe200017a4270 */
[----:B------:R-:W-:Y:S01]  /*af70*/  FMUL R37, R222, UR20 ;  /* 0x00000014de257c20 */ /* 0x000fe20008400000 */
[----:B------:R-:W-:Y:S01]  /*af80*/  FMUL R39, R220, UR20 ;  /* 0x00000014dc277c20 */ /* 0x000fe20008400000 */
[----:B------:R-:W-:Y:S01]  /*af90*/  FMUL R219, R219, UR20 ;  /* 0x00000014dbdb7c20 */ /* 0x000fe20008400000 */
[----:B------:R-:W-:Y:S01]  /*afa0*/  @P0 STG.E desc[UR18][R26.64], R223 ;  /* 0x000000df1a000986 */ /* 0x000fe2000c101912 */
[----:B------:R-:W-:Y:S01]  /*afb0*/  IADD3 R30, P0, R79, R28, RZ ;  /* 0x0000001c4f1e7210 */ /* 0x000fe20007f1e0ff */
[----:B------:R-:W-:Y:S01]  /*afc0*/  FMUL R217, R217, UR20 ;  /* 0x00000014d9d97c20 */ /* 0x000fe20008400000 */
[----:B------:R-:W-:Y:S01]  /*afd0*/  FMUL R43, R216, UR20 ;  /* 0x00000014d82b7c20 */ /* 0x000fe20008400000 */
[----:B------:R-:W-:Y:S01]  /*afe0*/  FMUL R215, R215, UR20 ;  /* 0x00000014d7d77c20 */ /* 0x000fe20008400000 */
[----:B------:R-:W-:Y:S01]  /*aff0*/  FMUL R45, R214, UR20 ;  /* 0x00000014d62d7c20 */ /* 0x000fe20008400000 */
[----:B0-----:R-:W-:Y:S01]  /*b000*/  IMAD.X R31, R3, 0x1, R29, P0 ;  /* 0x00000001031f7824 */ /* 0x001fe200000e061d */
[----:B------:R-:W-:Y:S01]  /*b010*/  ISETP.GT.AND P0, PT, R0, 0x11, P2 ;  /* 0x000000110000780c */ /* 0x000fe20001704270 */
[----:B------:R0:W-:Y:S04]  /*b020*/  @P6 STG.E desc[UR18][R28.64+0x20], R37 ;  /* 0x000020251c006986 */ /* 0x0001e8000c101912 */
[----:B------:R-:W-:Y:S01]  /*b030*/  @P4 STG.E desc[UR18][R26.64+0x20], R221 ;  /* 0x000020dd1a004986 */ /* 0x000fe2000c101912 */
[----:B------:R-:W-:-:S02]  /*b040*/  IADD3 R32, P4, R79, R26, RZ ;  /* 0x0000001a4f207210 */ /* 0x000fc40007f9e0ff */
[C---:B------:R-:W-:Y:S01]  /*b050*/  ISETP.GT.AND P6, PT, R0.reuse, 0x10, P1 ;  /* 0x000000100000780c */ /* 0x040fe20000fc4270 */
[----:B------:R3:W-:Y:S01]  /*b060*/  @P5 STG.E desc[UR18][R30.64], R39 ;  /* 0x000000271e005986 */ /* 0x0007e2000c101912 */
[C---:B------:R-:W-:Y:S01]  /*b070*/  ISETP.GT.AND P5, PT, R0.reuse, 0x11, P1 ;  /* 0x000000110000780c */ /* 0x040fe20000fa4270 */
[----:B-1----:R-:W-:Y:S01]  /*b080*/  IMAD.X R33, R3, 0x1, R27, P4 ;  /* 0x0000000103217824 */ /* 0x002fe200020e061b */
        /* <DEDUP_REMOVED lines=9> */
[----:B--2---:R-:W-:Y:S01]  /*b120*/  IADD3.X R35, R3, R31, RZ, P0, !PT ;  /* 0x0000001f03237210 */ /* 0x004fe200007fe4ff */
[----:B------:R1:W-:Y:S01]  /*b130*/  @P6 STG.E desc[UR18][R30.64+0x20], R41 ;  /* 0x000020291e006986 */ /* 0x0003e2000c101912 */
[----:B------:R-:W-:-:S03]  /*b140*/  ISETP.GT.AND P0, PT, R0, 0x19, P2 ;  /* 0x000000190000780c */ /* 0x000fc60001704270 */
[----:B------:R-:W-:Y:S01]  /*b150*/  @P5 STG.E desc[UR18][R32.64+0x20], R217 ;  /* 0x000020d920005986 */ /* 0x000fe2000c101912 */
[----:B------:R-:W-:Y:S02]  /*b160*/  IADD3 R36, P5, R79, R32, RZ ;  /* 0x000000204f247210 */ /* 0x000fe40007fbe0ff */
[C---:B------:R-:W-:Y:S01]  /*b170*/  ISETP.GT.AND P6, PT, R0.reuse, 0x18, P1 ;  /* 0x000000180000780c */ /* 0x040fe20000fc4270 */
[----:B------:R2:W-:Y:S01]  /*b180*/  @P4 STG.E desc[UR18][R34.64], R43 ;  /* 0x0000002b22004986 */ /* 0x0005e2000c101912 */
[C---:B------:R-:W-:Y:S01]  /*b190*/  ISETP.GT.AND P4, PT, R0.reuse, 0x19, P1 ;  /* 0x000000190000780c */ /* 0x040fe20000f84270 */
[----:B0-----:R-:W-:Y:S01]  /*b1a0*/  IMAD.X R37, R3, 0x1, R33, P5 ;  /* 0x0000000103257824 */ /* 0x001fe200028e0621 */
[----:B------:R-:W-:Y:S01]  /*b1b0*/  ISETP.GT.AND P5, PT, R0, 0x20, P2 ;  /* 0x000000200000780c */ /* 0x000fe200017a4270 */
[----:B------:R-:W-:Y:S01]  /*b1c0*/  FMUL R51, R208, UR20 ;  /* 0x00000014d0337c20 */ /* 0x000fe20008400000 */
[----:B------:R-:W-:Y:S01]  /*b1d0*/  FMUL R207, R207, UR20 ;  /* 0x00000014cfcf7c20 */ /* 0x000fe20008400000 */
[----:B------:R-:W4:Y:S04]  /*b1e0*/  LDL.LU R226, [R1+0x8] ;  /* 0x0000080001e27983 */ /* 0x000f280000300800 */
[----:B------:R-:W-:Y:S01]  /*b1f0*/  @P0 STG.E desc[UR18][R36.64], R215 ;  /* 0x000000d724000986 */ /* 0x000fe2000c101912 */
[----:B------:R-:W-:-:S03]  /*b200*/  IADD3 R38, P0, R79, R34, RZ ;  /* 0x000000224f267210 */ /* 0x000fc60007f1e0ff */
[----:B------:R0:W-:Y:S02]  /*b210*/  @P6 STG.E desc[UR18][R34.64+0x20], R45 ;  /* 0x0000202d22006986 */ /* 0x0001e4000c101912 */
[----:B---3--:R-:W-:Y:S01]  /*b220*/  IMAD.X R39, R3, 0x1, R35, P0 ;  /* 0x0000000103277824 */ /* 0x008fe200000e0623 */
[C---:B------:R-:W-:Y:S01]  /*b230*/  ISETP.GT.AND P0, PT, R0.reuse, 0x21, P2 ;  /* 0x000000210000780c */ /* 0x040fe20001704270 */
[----:B------:R-:W-:Y:S01]  /*b240*/  @P4 STG.E desc[UR18][R36.64+0x20], R213 ;  /* 0x000020d524004986 */ /* 0x000fe2000c101912 */
[----:B------:R-:W-:Y:S02]  /*b250*/  IADD3 R40, P4, R79, R36, RZ ;  /* 0x000000244f287210 */ /* 0x000fe40007f9e0ff */
[C---:B------:R-:W-:Y:S01]  /*b260*/  ISETP.GT.AND P6, PT, R0.reuse, 0x20, P1 ;  /* 0x000000200000780c */ /* 0x040fe20000fc4270 */
[----:B------:R3:W-:Y:S01]  /*b270*/  @P5 STG.E desc[UR18][R38.64], R47 ;  /* 0x0000002f26005986 */ /* 0x0007e2000c101912 */
[C---:B------:R-:W-:Y:S01]  /*b280*/  ISETP.GT.AND P5, PT, R0.reuse, 0x21, P1 ;  /* 0x000000210000780c */ /* 0x040fe20000fa4270 */
[----:B-1----:R-:W-:Y:S01]  /*b290*/  IMAD.X R41, R3, 0x1, R37, P4 ;  /* 0x0000000103297824 */ /* 0x002fe200020e0625 */
[----:B------:R-:W-:Y:S01]  /*b2a0*/  ISETP.GT.AND P4, PT, R0, 0x28, P2 ;  /* 0x000000280000780c */ /* 0x000fe20001784270 */
[----:B------:R-:W4:Y:S04]  /*b2b0*/  LDL.LU R227, [R1+0x4] ;  /* 0x0000040001e37983 */ /* 0x000f280000300800 */
        /* <DEDUP_REMOVED lines=24> */
[----:B---3--:R-:W-:Y:S01]  /*b440*/  IMAD.X R47, R3, 0x1, R43, P0 ;  /* 0x00000001032f7824 */ /* 0x008fe200000e062b */
        /* <DEDUP_REMOVED lines=61> */
[----:B------:R-:W-:Y:S01]  /*b820*/  ISETP.GT.AND P4, PT, R0, 0x49, P1 ;  /* 0x000000490000780c */ /* 0x000fe20000f84270 */
[----:B0-----:R-:W-:Y:S02]  /*b830*/  IMAD.X R61, R3, 0x1, R57, P5 ;  /* 0x00000001033d7824 */ /* 0x001fe400028e0639 */
[----:B------:R-:W-:Y:S01]  /*b840*/  FMUL R177, R177, UR20 ;  /* 0x00000014b1b17c20 */ /* 0x000fe20008400000 */
[----:B------:R-:W-:Y:S01]  /*b850*/  FMUL R85, R176, UR20 ;  /* 0x00000014b0557c20 */ /* 0x000fe20008400000 */
[----:B------:R-:W-:Y:S01]  /*b860*/  FMUL R175, R175, UR20 ;  /* 0x00000014afaf7c20 */ /* 0x000fe20008400000 */
[----:B------:R-:W-:Y:S01]  /*b870*/  FMUL R87, R174, UR20 ;  /* 0x00000014ae577c20 */ /* 0x000fe20008400000 */
[----:B------:R-:W-:Y:S01]  /*b880*/  @P0 STG.E desc[UR18][R60.64], R191 ;  /* 0x000000bf3c000986 */ /* 0x000fe2000c101912 */
[----:B------:R-:W-:-:S02]  /*b890*/  IADD3 R62, P0, R79, R58, RZ ;  /* 0x0000003a4f3e7210 */ /* 0x000fc40007f1e0ff */
[----:B------:R-:W-:Y:S01]  /*b8a0*/  ISETP.GT.AND P5, PT, R0, 0x50, P2 ;  /* 0x000000500000780c */ /* 0x000fe200017a4270 */
        /* <DEDUP_REMOVED lines=8> */
[----:B------:R-:W-:Y:S01]  /*b930*/  FMUL R171, R171, UR20 ;  /* 0x00000014abab7c20 */ /* 0x000fe20008400000 */
[----:B------:R-:W-:Y:S01]  /*b940*/  FMUL R169, R169, UR20 ;  /* 0x00000014a9a97c20 */ /* 0x000fe20008400000 */
[----:B-1----:R-:W-:Y:S01]  /*b950*/  IMAD.X R65, R3, 0x1, R61, P4 ;  /* 0x0000000103417824 */ /* 0x002fe200020e063d */
[----:B------:R1:W-:Y:S01]  /*b960*/  @P5 STG.E desc[UR18][R62.64], R71 ;  /* 0x000000473e005986 */ /* 0x0003e2000c101912 */
[C---:B------:R-:W-:Y:S02]  /*b970*/  ISETP.GT.AND P5, PT, R0.reuse, 0x51, P1 ;  /* 0x000000510000780c */ /* 0x040fe40000fa4270 */
[C---:B------:R-:W-:Y:S01]  /*b980*/  ISETP.GT.AND P4, PT, R0.reuse, 0x58, P2 ;  /* 0x000000580000780c */ /* 0x040fe20001784270 */
[----:B------:R-:W-:Y:S01]  /*b990*/  @P0 STG.E desc[UR18][R64.64], R187 ;  /* 0x000000bb40000986 */ /* 0x000fe2000c101912 */
[----:B------:R-:W-:Y:S01]  /*b9a0*/  IADD3 R66, P0, R79, R62, RZ ;  /* 0x0000003e4f427210 */ /* 0x000fe20007f1e0ff */
[----:B------:R-:W-:Y:S01]  /*b9b0*/  FMUL R167, R167, UR20 ;  /* 0x00000014a7a77c20 */ /* 0x000fe20008400000 */
[----:B------:R-:W-:Y:S01]  /*b9c0*/  FMUL R165, R165, UR20 ;  /* 0x00000014a5a57c20 */ /* 0x000fe20008400000 */
[----:B------:R-:W-:Y:S01]  /*b9d0*/  FMUL R163, R163, UR20 ;  /* 0x00000014a3a37c20 */ /* 0x000fe20008400000 */
[----:B--2---:R-:W-:Y:S01]  /*b9e0*/  IADD3.X R67, R3, R63, RZ, P0, !PT ;  /* 0x0000003f03437210 */ /* 0x004fe200007fe4ff */
[----:B------:R-:W-:Y:S01]  /*b9f0*/  FMUL R161, R161, UR20 ;  /* 0x00000014a1a17c20 */ /* 0x000fe20008400000 */
[----:B------:R-:W-:Y:S01]  /*ba00*/  ISETP.GT.AND P0, PT, R0, 0x59, P2 ;  /* 0x000000590000780c */ /* 0x000fe20001704270 */
[----:B------:R2:W-:Y:S01]  /*ba10*/  @P6 STG.E desc[UR18][R62.64+0x20], R73 ;  /* 0x000020493e006986 */ /* 0x0005e2000c101912 */
[----:B------:R-:W-:-:S03]  /*ba20*/  IADD3 R68, P6, R79, R64, RZ ;  /* 0x000000404f447210 */ /* 0x000fc60007fde0ff */
[----:B------:R-:W-:Y:S01]  /*ba30*/  @P5 STG.E desc[UR18][R64.64+0x20], R185 ;  /* 0x000020b940005986 */ /* 0x000fe2000c101912 */
[C---:B------:R-:W-:Y:S01]  /*ba40*/  ISETP.GT.AND P5, PT, R0.reuse, 0x58, P1 ;  /* 0x000000580000780c */ /* 0x040fe20000fa4270 */
[----:B0-----:R-:W-:Y:S02]  /*ba50*/  IMAD.X R69, R3, 0x1, R65, P6 ;  /* 0x0000000103457824 */ /* 0x001fe400030e0641 */
[----:B------:R0:W-:Y:S01]  /*ba60*/  @P4 STG.E desc[UR18][R66.64], R75 ;  /* 0x0000004b42004986 */ /* 0x0001e2000c101912 */
[----:B------:R-:W-:-:S03]  /*ba70*/  ISETP.GT.AND P4, PT, R0, 0x59, P1 ;  /* 0x000000590000780c */ /* 0x000fc60000f84270 */
[----:B------:R-:W-:Y:S01]  /*ba80*/  @P0 STG.E desc[UR18][R68.64], R183 ;  /* 0x000000b744000986 */ /* 0x000fe2000c101912 */
[----:B------:R-:W-:Y:S02]  /*ba90*/  IADD3 R70, P0, R79, R66, RZ ;  /* 0x000000424f467210 */ /* 0x000fe40007f1e0ff */
[C---:B------:R-:W-:Y:S01]  /*baa0*/  ISETP.GT.AND P6, PT, R0.reuse, 0x60, P2 ;  /* 0x000000600000780c */ /* 0x040fe200017c4270 */
[----:B------:R-:W-:Y:S01]  /*bab0*/  FMUL R159, R159, UR20 ;  /* 0x000000149f9f7c20 */ /* 0x000fe20008400000 */
[----:B------:R-:W-:Y:S01]  /*bac0*/  FMUL R157, R157, UR20 ;  /* 0x000000149d9d7c20 */ /* 0x000fe20008400000 */
[----:B-1----:R-:W-:Y:S01]  /*bad0*/  IMAD.X R71, R3, 0x1, R67, P0 ;  /* 0x0000000103477824 */ /* 0x002fe200000e0643 */
[----:B------:R-:W-:Y:S01]  /*bae0*/  ISETP.GT.AND P0, PT, R0, 0x61, P2 ;  /* 0x000000610000780c */ /* 0x000fe20001704270 */
[----:B------:R1:W-:Y:S04]  /*baf0*/  @P5 STG.E desc[UR18][R66.64+0x20], R77 ;  /* 0x0000204d42005986 */ /* 0x0003e8000c101912 */
[----:B------:R-:W-:Y:S01]  /*bb00*/  @P4 STG.E desc[UR18][R68.64+0x20], R181 ;  /* 0x000020b544004986 */ /* 0x000fe2000c101912 */
[----:B------:R-:W-:-:S02]  /*bb10*/  IADD3 R72, P4, R79, R68, RZ ;  /* 0x000000444f487210 */ /* 0x000fc40007f9e0ff */
[C---:B------:R-:W-:Y:S01]  /*bb20*/  ISETP.GT.AND P5, PT, R0.reuse, 0x60, P1 ;  /* 0x000000600000780c */ /* 0x040fe20000fa4270 */
[----:B------:R3:W-:Y:S01]  /*bb30*/  @P6 STG.E desc[UR18][R70.64], R81 ;  /* 0x0000005146006986 */ /* 0x0007e2000c101912 */
[C---:B------:R-:W-:Y:S01]  /*bb40*/  ISETP.GT.AND P6, PT, R0.reuse, 0x61, P1 ;  /* 0x000000610000780c */ /* 0x040fe20000fc4270 */
[----:B--2---:R-:W-:Y:S01]  /*bb50*/  IMAD.X R73, R3, 0x1, R69, P4 ;  /* 0x0000000103497824 */ /* 0x004fe200020e0645 */
[C---:B------:R-:W-:Y:S01]  /*bb60*/  ISETP.GT.AND P4, PT, R0.reuse, 0x68, P2 ;  /* 0x000000680000780c */ /* 0x040fe20001784270 */
        /* <DEDUP_REMOVED lines=8> */
[----:B0-----:R-:W-:Y:S01]  /*bbf0*/  IADD3.X R75, R3, R71, RZ, P0, !PT ;  /* 0x00000047034b7210 */ /* 0x001fe200007fe4ff */
[----:B------:R0:W-:Y:S01]  /*bc00*/  @P5 STG.E desc[UR18][R70.64+0x20], R83 ;  /* 0x0000205346005986 */ /* 0x0001e2000c101912 */
[----:B------:R-:W-:-:S03]  /*bc10*/  ISETP.GT.AND P0, PT, R0, 0x69, P2 ;  /* 0x000000690000780c */ /* 0x000fc60001704270 */
[----:B------:R-:W-:Y:S01]  /*bc20*/  @P6 STG.E desc[UR18][R72.64+0x20], R177 ;  /* 0x000020b148006986 */ /* 0x000fe2000c101912 */
[C---:B------:R-:W-:Y:S02]  /*bc30*/  ISETP.GT.AND P6, PT, R0.reuse, 0x68, P1 ;  /* 0x000000680000780c */ /* 0x040fe40000fc4270 */
[----:B------:R-:W-:Y:S01]  /*bc40*/  IADD3 R76, P5, R79, R72, RZ ;  /* 0x000000484f4c7210 */ /* 0x000fe20007fbe0ff */
[----:B------:R-:W-:Y:S01]  /*bc50*/  @P4 STG.E desc[UR18][R74.64], R85 ;  /* 0x000000554a004986 */ /* 0x000fe2000c101912 */
[----:B------:R-:W-:-:S03]  /*bc60*/  ISETP.GT.AND P4, PT, R0, 0x69, P1 ;  /* 0x000000690000780c */ /* 0x000fc60000f84270 */
[----:B-1----:R-:W-:Y:S01]  /*bc70*/  IMAD.X R77, R3, 0x1, R73, P5 ;  /* 0x00000001034d7824 */ /* 0x002fe200028e0649 */
[C---:B------:R-:W-:Y:S01]  /*bc80*/  ISETP.GT.AND P5, PT, R0.reuse, 0x70, P2 ;  /* 0x000000700000780c */ /* 0x040fe200017a4270 */
[----:B------:R-:W2:Y:S04]  /*bc90*/  LDL.LU R224, [R1+0x1c] ;  /* 0x00001c0001e07983 */ /* 0x000ea80000300800 */
[----:B------:R-:W-:Y:S01]  /*bca0*/  @P0 STG.E desc[UR18][R76.64], R175 ;  /* 0x000000af4c000986 */ /* 0x000fe2000c101912 */
[----:B------:R-:W-:-:S03]  /*bcb0*/  ISETP.GT.AND P0, PT, R0, 0x71, P2 ;  /* 0x000000710000780c */ /* 0x000fc60001704270 */
[----:B------:R1:W-:Y:S01]  /*bcc0*/  @P6 STG.E desc[UR18][R74.64+0x20], R87 ;  /* 0x000020574a006986 */ /* 0x0003e2000c101912 */
[----:B------:R-:W-:-:S03]  /*bcd0*/  IADD3 R80, P6, R79, R74, RZ ;  /* 0x0000004a4f507210 */ /* 0x000fc60007fde0ff */
[----:B------:R-:W-:Y:S01]  /*bce0*/  @P4 STG.E desc[UR18][R76.64+0x20], R173 ;  /* 0x000020ad4c004986 */ /* 0x000fe2000c101912 */
[----:B------:R-:W-:Y:S01]  /*bcf0*/  IADD3 R82, P4, R79, R76, RZ ;  /* 0x0000004c4f527210 */ /* 0x000fe20007f9e0ff */
[----:B---3--:R-:W-:Y:S02]  /*bd00*/  IMAD.X R81, R3, 0x1, R75, P6 ;  /* 0x0000000103517824 */ /* 0x008fe400030e064b */
[----:B------:R-:W-:Y:S01]  /*bd10*/  FMUL R13, R13, UR20 ;  /* 0x000000140d0d7c20 */ /* 0x000fe20008400000 */
[----:B------:R-:W3:Y:S01]  /*bd20*/  LDL.LU R225, [R1+0x18] ;  /* 0x0000180001e17983 */ /* 0x000ee20000300800 */
[----:B0-----:R-:W-:Y:S01]  /*bd30*/  IMAD.X R83, R3, 0x1, R77, P4 ;  /* 0x0000000103537824 */ /* 0x001fe200020e064d */
[----:B------:R-:W-:Y:S02]  /*bd40*/  ISETP.GT.AND P4, PT, R0, 0x70, P1 ;  /* 0x000000700000780c */ /* 0x000fe40000f84270 */
[----:B------:R0:W-:Y:S01]  /*bd50*/  @P5 STG.E desc[UR18][R80.64], R89 ;  /* 0x0000005950005986 */ /* 0x0001e2000c101912 */
[----:B------:R-:W-:-:S03]  /*bd60*/  IADD3 R78, P5, R79, R80, RZ ;  /* 0x000000504f4e7210 */ /* 0x000fc60007fbe0ff */
[----:B------:R-:W-:Y:S01]  /*bd70*/  @P0 STG.E desc[UR18][R82.64], R171 ;  /* 0x000000ab52000986 */ /* 0x000fe2000c101912 */
[----:B------:R-:W-:Y:S02]  /*bd80*/  ISETP.GT.AND P0, PT, R0, 0x71, P1 ;  /* 0x000000710000780c */ /* 0x000fe40000f04270 */
[----:B------:R-:W-:Y:S01]  /*bd90*/  IADD3 R84, P6, R79, R82, RZ ;  /* 0x000000524f547210 */ /* 0x000fe20007fde0ff */
[----:B-1----:R-:W-:Y:S01]  /*bda0*/  FMUL R87, R170, UR20 ;  /* 0x00000014aa577c20 */ /* 0x002fe20008400000 */
[C---:B------:R-:W-:Y:S01]  /*bdb0*/  IADD3.X R79, R3.reuse, R81, RZ, P5, !PT ;  /* 0x00000051034f7210 */ /* 0x040fe20002ffe4ff */
[----:B------:R-:W2:Y:S01]  /*bdc0*/  LDL.LU R222, [R1+0x14] ;  /* 0x0000140001de7983 */ /* 0x000ea20000300800 */
[----:B------:R-:W-:Y:S01]  /*bdd0*/  ISETP.GT.AND P5, PT, R0, 0x78, P2 ;  /* 0x000000780000780c */ /* 0x000fe200017a4270 */
[----:B------:R-:W-:Y:S02]  /*bde0*/  IMAD.X R85, R3, 0x1, R83, P6 ;  /* 0x0000000103557824 */ /* 0x000fe400030e0653 */
[----:B------:R-:W-:Y:S01]  /*bdf0*/  FMUL R3, R168, UR20 ;  /* 0x00000014a8037c20 */ /* 0x000fe20008400000 */
[----:B------:R1:W-:Y:S01]  /*be00*/  @P4 STG.E desc[UR18][R80.64+0x20], R87 ;  /* 0x0000205750004986 */ /* 0x0003e2000c101912 */
[----:B------:R-:W-:-:S03]  /*be10*/  ISETP.GT.AND P2, PT, R0, 0x79, P2 ;  /* 0x000000790000780c */ /* 0x000fc60001744270 */
[----:B------:R-:W-:Y:S01]  /*be20*/  @P0 STG.E desc[UR18][R82.64+0x20], R169 ;  /* 0x000020a952000986 */ /* 0x000fe2000c101912 */
[----:B------:R-:W-:Y:S02]  /*be30*/  ISETP.GT.AND P0, PT, R2, 0x80, PT ;  /* 0x000000800200780c */ /* 0x000fe40003f04270 */
[----:B------:R-:W-:Y:S01]  /*be40*/  ISETP.GT.AND P4, PT, R0, 0x78, P1 ;  /* 0x000000780000780c */ /* 0x000fe20000f84270 */
[----:B0-----:R-:W-:Y:S01]  /*be50*/  FMUL R89, R166, UR20 ;  /* 0x00000014a6597c20 */ /* 0x001fe20008400000 */
[C---:B------:R-:W-:Y:S01]  /*be60*/  ISETP.GT.AND P1, PT, R0.reuse, 0x79, P1 ;  /* 0x000000790000780c */ /* 0x040fe20000f24270 */
[----:B------:R0:W-:Y:S01]  /*be70*/  @P5 STG.E desc[UR18][R78.64], R3 ;  /* 0x000000034e005986 */ /* 0x0001e2000c101912 */
[C---:B------:R-:W-:Y:S02]  /*be80*/  ISETP.GT.AND P5, PT, R0.reuse, RZ, P0 ;  /* 0x000000ff0000720c */ /* 0x040fe400007a4270 */
[----:B------:R-:W-:Y:S01]  /*be90*/  ISETP.GT.AND P6, PT, R0, 0x1, P0 ;  /* 0x000000010000780c */ /* 0x000fe200007c4270 */
[----:B------:R-:W-:Y:S01]  /*bea0*/  @P2 STG.E desc[UR18][R84.64], R167 ;  /* 0x000000a754002986 */ /* 0x000fe2000c101912 */
[----:B-1----:R-:W-:Y:S01]  /*beb0*/  FMUL R87, R164, UR20 ;  /* 0x00000014a4577c20 */ /* 0x002fe20008400000 */
[----:B------:R-:W-:Y:S01]  /*bec0*/  ISETP.GT.AND P2, PT, R2, 0x88, PT ;  /* 0x000000880200780c */ /* 0x000fe20003f44270 */
[----:B------:R-:W-:Y:S01]  /*bed0*/  FMUL R11, R11, UR20 ;  /* 0x000000140b0b7c20 */ /* 0x000fe20008400000 */
[----:B------:R-:W3:Y:S04]  /*bee0*/  LDL.LU R223, [R1+0x10] ;  /* 0x0000100001df7983 */ /* 0x000ee80000300800 */
[----:B------:R1:W-:Y:S01]  /*bef0*/  @P4 STG.E desc[UR18][R78.64+0x20], R89 ;  /* 0x000020594e004986 */ /* 0x0003e2000c101912 */
[----:B------:R-:W-:-:S03]  /*bf00*/  ISETP.GT.AND P4, PT, R0, RZ, P2 ;  /* 0x000000ff0000720c */ /* 0x000fc60001784270 */
[----:B------:R-:W-:Y:S01]  /*bf10*/  @P1 STG.E desc[UR18][R84.64+0x20], R165 ;  /* 0x000020a554001986 */ /* 0x000fe2000c101912 */
[----:B------:R-:W-:-:S03]  /*bf20*/  ISETP.GT.AND P1, PT, R0, 0x1, P2 ;  /* 0x000000010000780c */ /* 0x000fc60001724270 */
[----:B------:R1:W-:Y:S04]  /*bf30*/  @P5 STG.E desc[UR18][R4.64+0x200], R87 ;  /* 0x0002005704005986 */ /* 0x0003e8000c101912 */
[----:B------:R-:W-:Y:S01]  /*bf40*/  @P6 STG.E desc[UR18][R24.64+0x200], R163 ;  /* 0x000200a318006986 */ /* 0x000fe2000c101912 */
[----:B------:R-:W-:Y:S01]  /*bf50*/  ISETP.GT.AND P6, PT, R0, 0x8, P0 ;  /* 0x000000080000780c */ /* 0x000fe200007c4270 */
[----:B0-----:R-:W-:Y:S01]  /*bf60*/  FMUL R3, R162, UR20 ;  /* 0x00000014a2037c20 */ /* 0x001fe20008400000 */
[----:B-1----:R-:W-:Y:S01]  /*bf70*/  FMUL R89, R160, UR20 ;  /* 0x00000014a0597c20 */ /* 0x002fe20008400000 */
[C---:B------:R-:W-:Y:S01]  /*bf80*/  ISETP.GT.AND P5, PT, R0.reuse, 0x9, P0 ;  /* 0x000000090000780c */ /* 0x040fe200007a4270 */
[----:B------:R-:W3:Y:S04]  /*bf90*/  LDL.LU R220, [R1+0xc] ;  /* 0x00000c0001dc7983 */ /* 0x000ee80000300800 */
[----:B------:R0:W-:Y:S01]  /*bfa0*/  @P4 STG.E desc[UR18][R4.64+0x220], R3 ;  /* 0x0002200304004986 */ /* 0x0001e2000c101912 */
[----:B------:R-:W-:-:S03]  /*bfb0*/  ISETP.GT.AND P4, PT, R0, 0x8, P2 ;  /* 0x000000080000780c */ /* 0x000fc60001784270 */
[----:B------:R1:W-:Y:S01]  /*bfc0*/  @P1 STG.E desc[UR18][R24.64+0x220], R161 ;  /* 0x000220a118001986 */ /* 0x0003e2000c101912 */
[----:B------:R-:W-:-:S03]  /*bfd0*/  ISETP.GT.AND P1, PT, R0, 0x9, P2 ;  /* 0x000000090000780c */ /* 0x000fc60001724270 */
[----:B------:R-:W-:Y:S01]  /*bfe0*/  @P6 STG.E desc[UR18][R28.64+0x200], R89 ;  /* 0x000200591c006986 */ /* 0x000fe2000c101912 */
[----:B------:R-:W-:Y:S01]  /*bff0*/  ISETP.GT.AND P6, PT, R0, 0x10, P0 ;  /* 0x000000100000780c */ /* 0x000fe200007c4270 */
[----:B------:R-:W-:Y:S01]  /*c000*/  FMUL R87, R158, UR20 ;  /* 0x000000149e577c20 */ /* 0x000fe20008400000 */
[----:B0-----:R-:W-:Y:S01]  /*c010*/  FMUL R3, R156, UR20 ;  /* 0x000000149c037c20 */ /* 0x001fe20008400000 */
[----:B------:R-:W-:Y:S01]  /*c020*/  @P5 STG.E desc[UR18][R26.64+0x200], R159 ;  /* 0x0002009f1a005986 */ /* 0x000fe2000c101912 */
[----:B------:R-:W-:-:S03]  /*c030*/  ISETP.GT.AND P5, PT, R0, 0x11, P0 ;  /* 0x000000110000780c */ /* 0x000fc600007a4270 */
[----:B------:R-:W-:Y:S01]  /*c040*/  @P4 STG.E desc[UR18][R28.64+0x220], R87 ;  /* 0x000220571c004986 */ /* 0x000fe2000c101912 */
[----:B------:R-:W-:-:S03]  /*c050*/  ISETP.GT.AND P4, PT, R0, 0x10, P2 ;  /* 0x000000100000780c */ /* 0x000fc60001784270 */
[----:B------:R-:W-:Y:S01]  /*c060*/  @P1 STG.E desc[UR18][R26.64+0x220], R157 ;  /* 0x0002209d1a001986 */ /* 0x000fe2000c101912 */
[----:B------:R-:W-:-:S03]  /*c070*/  ISETP.GT.AND P1, PT, R0, 0x11, P2 ;  /* 0x000000110000780c */ /* 0x000fc60001724270 */
[----:B------:R0:W-:Y:S01]  /*c080*/  @P6 STG.E desc[UR18][R30.64+0x200], R3 ;  /* 0x000200031e006986 */ /* 0x0001e2000c101912 */
[----:B------:R-:W-:Y:S01]  /*c090*/  ISETP.GT.AND P6, PT, R0, 0x18, P0 ;  /* 0x000000180000780c */ /* 0x000fe200007c4270 */
[----:B------:R-:W-:Y:S01]  /*c0a0*/  FMUL R5, R154, UR20 ;  /* 0x000000149a057c20 */ /* 0x000fe20008400000 */
[----:B-1----:R-:W-:Y:S01]  /*c0b0*/  FMUL R25, R22, UR20 ;  /* 0x0000001416197c20 */ /* 0x002fe20008400000 */
[----:B------:R-:W-:Y:S01]  /*c0c0*/  @P5 STG.E desc[UR18][R32.64+0x200], R155 ;  /* 0x0002009b20005986 */ /* 0x000fe2000c101912 */
[----:B------:R-:W-:-:S03]  /*c0d0*/  ISETP.GT.AND P5, PT, R0, 0x19, P0 ;  /* 0x000000190000780c */ /* 0x000fc600007a4270 */
[----:B------:R1:W-:Y:S01]  /*c0e0*/  @P4 STG.E desc[UR18][R30.64+0x220], R5 ;  /* 0x000220051e004986 */ /* 0x0003e2000c101912 */
[----:B------:R-:W-:-:S03]  /*c0f0*/  ISETP.GT.AND P4, PT, R0, 0x18, P2 ;  /* 0x000000180000780c */ /* 0x000fc60001784270 */
[----:B------:R-:W-:Y:S01]  /*c100*/  @P1 STG.E desc[UR18][R32.64+0x220], R23 ;  /* 0x0002201720001986 */ /* 0x000fe2000c101912 */
[----:B------:R-:W-:-:S03]  /*c110*/  ISETP.GT.AND P1, PT, R0, 0x19, P2 ;  /* 0x000000190000780c */ /* 0x000fc60001724270 */
[----:B------:R-:W-:Y:S01]  /*c120*/  @P6 STG.E desc[UR18][R34.64+0x200], R25 ;  /* 0x0002001922006986 */ /* 0x000fe2000c101912 */
[----:B------:R-:W-:Y:S01]  /*c130*/  ISETP.GT.AND P6, PT, R0, 0x20, P0 ;  /* 0x000000200000780c */ /* 0x000fe200007c4270 */
[----:B0-----:R-:W-:Y:S01]  /*c140*/  FMUL R3, R20, UR20 ;  /* 0x0000001414037c20 */ /* 0x001fe20008400000 */
[----:B-1----:R-:W-:Y:S01]  /*c150*/  FMUL R5, R18, UR20 ;  /* 0x0000001412057c20 */ /* 0x002fe20008400000 */
[----:B------:R0:W-:Y:S01]  /*c160*/  @P5 STG.E desc[UR18][R36.64+0x200], R21 ;  /* 0x0002001524005986 */ /* 0x0001e2000c101912 */
[----:B------:R-:W-:-:S03]  /*c170*/  ISETP.GT.AND P5, PT, R0, 0x21, P0 ;  /* 0x000000210000780c */ /* 0x000fc600007a4270 */
[----:B------:R1:W-:Y:S01]  /*c180*/  @P4 STG.E desc[UR18][R34.64+0x220], R3 ;  /* 0x0002200322004986 */ /* 0x0003e2000c101912 */
[----:B------:R-:W-:-:S03]  /*c190*/  ISETP.GT.AND P4, PT, R0, 0x20, P2 ;  /* 0x000000200000780c */ /* 0x000fc60001784270 */
[----:B------:R-:W-:Y:S01]  /*c1a0*/  @P1 STG.E desc[UR18][R36.64+0x220], R19 ;  /* 0x0002201324001986 */ /* 0x000fe2000c101912 */
[----:B------:R-:W-:-:S03]  /*c1b0*/  ISETP.GT.AND P1, PT, R0, 0x21, P2 ;  /* 0x000000210000780c */ /* 0x000fc60001724270 */
[----:B------:R4:W-:Y:S01]  /*c1c0*/  @P6 STG.E desc[UR18][R38.64+0x200], R5 ;  /* 0x0002000526006986 */ /* 0x0009e2000c101912 */
[----:B------:R-:W-:Y:S01]  /*c1d0*/  ISETP.GT.AND P6, PT, R0, 0x28, P0 ;  /* 0x000000280000780c */ /* 0x000fe200007c4270 */
[----:B0-----:R-:W-:Y:S01]  /*c1e0*/  FMUL R21, R16, UR20 ;  /* 0x0000001410157c20 */ /* 0x001fe20008400000 */
[----:B-1----:R-:W-:Y:S01]  /*c1f0*/  FMUL R3, R14, UR20 ;  /* 0x000000140e037c20 */ /* 0x002fe20008400000 */
[----:B------:R0:W-:Y:S01]  /*c200*/  @P5 STG.E desc[UR18][R40.64+0x200], R17 ;  /* 0x0002001128005986 */ /* 0x0001e2000c101912 */
[----:B------:R-:W-:-:S03]  /*c210*/  ISETP.GT.AND P5, PT, R0, 0x29, P0 ;  /* 0x000000290000780c */ /* 0x000fc600007a4270 */
[----:B------:R-:W-:Y:S01]  /*c220*/  @P4 STG.E desc[UR18][R38.64+0x220], R21 ;  /* 0x0002201526004986 */ /* 0x000fe2000c101912 */
[----:B------:R-:W-:-:S03]  /*c230*/  ISETP.GT.AND P4, PT, R0, 0x28, P2 ;  /* 0x000000280000780c */ /* 0x000fc60001784270 */
[----:B------:R-:W-:Y:S01]  /*c240*/  @P1 STG.E desc[UR18][R40.64+0x220], R15 ;  /* 0x0002200f28001986 */ /* 0x000fe2000c101912 */
[----:B------:R-:W-:-:S03]  /*c250*/  ISETP.GT.AND P1, PT, R0, 0x29, P2 ;  /* 0x000000290000780c */ /* 0x000fc60001724270 */
[----:B------:R1:W-:Y:S01]  /*c260*/  @P6 STG.E desc[UR18][R42.64+0x200], R3 ;  /* 0x000200032a006986 */ /* 0x0003e2000c101912 */
[----:B------:R-:W-:Y:S01]  /*c270*/  ISETP.GT.AND P6, PT, R0, 0x30, P0 ;  /* 0x000000300000780c */ /* 0x000fe200007c4270 */
[----:B----4-:R-:W-:Y:S01]  /*c280*/  FMUL R5, R12, UR20 ;  /* 0x000000140c057c20 */ /* 0x010fe20008400000 */
[----:B0-----:R-:W-:Y:S01]  /*c290*/  FMUL R17, R10, UR20 ;  /* 0x000000140a117c20 */ /* 0x001fe20008400000 */
[----:B------:R-:W4:Y:S01]  /*c2a0*/  LDL.LU R221, [R1] ;  /* 0x0000000001dd7983 */ /* 0x000f220000300800 */
[----:B------:R-:W-:Y:S01]  /*c2b0*/  FMUL R9, R9, UR20 ;  /* 0x0000001409097c20 */ /* 0x000fe20008400000 */
[----:B------:R-:W-:Y:S01]  /*c2c0*/  FMUL R7, R7, UR20 ;  /* 0x0000001407077c20 */ /* 0x000fe20008400000 */
[----:B------:R-:W-:Y:S01]  /*c2d0*/  FMUL R153, R153, UR20 ;  /* 0x0000001499997c20 */ /* 0x000fe20008400000 */
[----:B------:R-:W-:Y:S01]  /*c2e0*/  @P5 STG.E desc[UR18][R44.64+0x200], R13 ;  /* 0x0002000d2c005986 */ /* 0x000fe2000c101912 */
[----:B------:R-:W-:Y:S01]  /*c2f0*/  ISETP.GT.AND P5, PT, R0, 0x31, P0 ;  /* 0x000000310000780c */ /* 0x000fe200007a4270 */
[----:B------:R-:W-:-:S02]  /*c300*/  FMUL R229, R229, UR20 ;  /* 0x00000014e5e57c20 */ /* 0x000fc40008400000 */
[----:B------:R0:W-:Y:S01]  /*c310*/  @P4 STG.E desc[UR18][R42.64+0x220], R5 ;  /* 0x000220052a004986 */ /* 0x0001e2000c101912 */
[----:B------:R-:W-:Y:S01]  /*c320*/  ISETP.GT.AND P4, PT, R0, 0x30, P2 ;  /* 0x000000300000780c */ /* 0x000fe20001784270 */
[----:B-1----:R-:W-:Y:S02]  /*c330*/  FMUL R3, R8, UR20 ;  /* 0x0000001408037c20 */ /* 0x002fe40008400000 */
[----:B------:R1:W-:Y:S01]  /*c340*/  @P1 STG.E desc[UR18][R44.64+0x220], R11 ;  /* 0x0002200b2c001986 */ /* 0x0003e2000c101912 */
[----:B------:R-:W-:-:S03]  /*c350*/  ISETP.GT.AND P1, PT, R0, 0x31, P2 ;  /* 0x000000310000780c */ /* 0x000fc60001724270 */
[----:B------:R-:W-:Y:S01]  /*c360*/  @P6 STG.E desc[UR18][R46.64+0x200], R17 ;  /* 0x000200112e006986 */ /* 0x000fe2000c101912 */
[----:B------:R-:W-:Y:S01]  /*c370*/  ISETP.GT.AND P6, PT, R0, 0x38, P0 ;  /* 0x000000380000780c */ /* 0x000fe200007c4270 */
[----:B0-----:R-:W-:Y:S02]  /*c380*/  FMUL R5, R6, UR20 ;  /* 0x0000001406057c20 */ /* 0x001fe40008400000 */
[----:B------:R-:W-:Y:S01]  /*c390*/  @P5 STG.E desc[UR18][R48.64+0x200], R9 ;  /* 0x0002000930005986 */ /* 0x000fe2000c101912 */
[----:B------:R-:W-:Y:S01]  /*c3a0*/  ISETP.GT.AND P5, PT, R0, 0x39, P0 ;  /* 0x000000390000780c */ /* 0x000fe200007a4270 */
[----:B-1----:R-:W-:Y:S02]  /*c3b0*/  FMUL R11, R152, UR20 ;  /* 0x00000014980b7c20 */ /* 0x002fe40008400000 */
[----:B------:R-:W-:Y:S01]  /*c3c0*/  @P4 STG.E desc[UR18][R46.64+0x220], R3 ;  /* 0x000220032e004986 */ /* 0x000fe2000c101912 */
[----:B------:R-:W-:-:S03]  /*c3d0*/  ISETP.GT.AND P4, PT, R0, 0x38, P2 ;  /* 0x000000380000780c */ /* 0x000fc60001784270 */
[----:B------:R0:W-:Y:S01]  /*c3e0*/  @P1 STG.E desc[UR18][R48.64+0x220], R7 ;  /* 0x0002200730001986 */ /* 0x0001e2000c101912 */
[----:B------:R-:W-:-:S03]  /*c3f0*/  ISETP.GT.AND P1, PT, R0, 0x39, P2 ;  /* 0x000000390000780c */ /* 0x000fc60001724270 */
[----:B------:R1:W-:Y:S01]  /*c400*/  @P6 STG.E desc[UR18][R50.64+0x200], R5 ;  /* 0x0002000532006986 */ /* 0x0003e2000c101912 */
[----:B------:R-:W-:-:S03]  /*c410*/  ISETP.GT.AND P6, PT, R0, 0x40, P0 ;  /* 0x000000400000780c */ /* 0x000fc600007c4270 */
[----:B------:R-:W4:Y:S01]  /*c420*/  LDL.LU R218, [R1+0x20] ;  /* 0x0000200001da7983 */ /* 0x000f220000300800 */
[----:B0-----:R-:W-:-:S03]  /*c430*/  FMUL R7, R227, UR20 ;  /* 0x00000014e3077c20 */ /* 0x001fc60008400000 */
[----:B------:R3:W-:Y:S01]  /*c440*/  @P5 STG.E desc[UR18][R52.64+0x200], R11 ;  /* 0x0002000b34005986 */ /* 0x0007e2000c101912 */
[----:B------:R-:W-:Y:S01]  /*c450*/  ISETP.GT.AND P5, PT, R0, 0x41, P0 ;  /* 0x000000410000780c */ /* 0x000fe200007a4270 */
[----:B-1----:R-:W-:Y:S02]  /*c460*/  FMUL R5, R226, UR20 ;  /* 0x00000014e2057c20 */ /* 0x002fe40008400000 */
[----:B------:R-:W4:Y:S04]  /*c470*/  LDL.LU R227, [R1+0x24] ;  /* 0x0000240001e37983 */ /* 0x000f280000300800 */
[----:B------:R-:W4:Y:S04]  /*c480*/  LDL.LU R226, [R1+0x28] ;  /* 0x0000280001e27983 */ /* 0x000f280000300800 */
[----:B------:R-:W-:Y:S01]  /*c490*/  @P4 STG.E desc[UR18][R50.64+0x220], R153 ;  /* 0x0002209932004986 */ /* 0x000fe2000c101912 */
[----:B------:R-:W-:-:S03]  /*c4a0*/  ISETP.GT.AND P4, PT, R0, 0x40, P2 ;  /* 0x000000400000780c */ /* 0x000fc60001784270 */
[----:B------:R-:W-:Y:S01]  /*c4b0*/  @P1 STG.E desc[UR18][R52.64+0x220], R229 ;  /* 0x000220e534001986 */ /* 0x000fe2000c101912 */
[----:B------:R-:W-:Y:S01]  /*c4c0*/  ISETP.GT.AND P1, PT, R0, 0x41, P2 ;  /* 0x000000410000780c */ /* 0x000fe20001724270 */
[----:B--2---:R-:W-:Y:S01]  /*c4d0*/  FMUL R13, R222, UR20 ;  /* 0x00000014de0d7c20 */ /* 0x004fe20008400000 */
[----:B---3--:R-:W-:Y:S01]  /*c4e0*/  FMUL R11, R223, UR20 ;  /* 0x00000014df0b7c20 */ /* 0x008fe20008400000 */
[----:B------:R-:W-:Y:S01]  /*c4f0*/  FMUL R9, R220, UR20 ;  /* 0x00000014dc097c20 */ /* 0x000fe20008400000 */
[----:B----4-:R-:W-:Y:S02]  /*c500*/  FMUL R3, R221, UR20 ;  /* 0x00000014dd037c20 */ /* 0x010fe40008400000 */
[----:B------:R-:W2:Y:S04]  /*c510*/  LDL.LU R221, [R1+0x2c] ;  /* 0x00002c0001dd7983 */ /* 0x000ea80000300800 */
[----:B------:R-:W3:Y:S04]  /*c520*/  LDL.LU R220, [R1+0x30] ;  /* 0x0000300001dc7983 */ /* 0x000ee80000300800 */
[----:B------:R0:W-:Y:S01]  /*c530*/  @P6 STG.E desc[UR18][R54.64+0x200], R3 ;  /* 0x0002000336006986 */ /* 0x0001e2000c101912 */
[----:B------:R-:W-:-:S03]  /*c540*/  ISETP.GT.AND P6, PT, R0, 0x48, P0 ;  /* 0x000000480000780c */ /* 0x000fc600007c4270 */
[----:B------:R-:W4:Y:S04]  /*c550*/  LDL.LU R223, [R1+0x34] ;  /* 0x0000340001df7983 */ /* 0x000f280000300800 */
[----:B------:R-:W-:Y:S04]  /*c560*/  @P5 STG.E desc[UR18][R56.64+0x200], R7 ;  /* 0x0002000738005986 */ /* 0x000fe8000c101912 */
[----:B------:R1:W-:Y:S01]  /*c570*/  @P4 STG.E desc[UR18][R54.64+0x220], R5 ;  /* 0x0002200536004986 */ /* 0x0003e2000c101912 */
[----:B0-----:R-:W-:-:S03]  /*c580*/  FMUL R3, R225, UR20 ;  /* 0x00000014e1037c20 */ /* 0x001fc60008400000 */
[----:B------:R-:W4:Y:S04]  /*c590*/  LDL.LU R222, [R1+0x38] ;  /* 0x0000380001de7983 */ /* 0x000f280000300800 */
[----:B------:R0:W-:Y:S01]  /*c5a0*/  @P1 STG.E desc[UR18][R56.64+0x220], R9 ;  /* 0x0002200938001986 */ /* 0x0001e2000c101912 */
[----:B-1----:R-:W-:-:S03]  /*c5b0*/  FMUL R5, R224, UR20 ;  /* 0x00000014e0057c20 */ /* 0x002fc60008400000 */
[----:B------:R-:W4:Y:S04]  /*c5c0*/  LDL.LU R225, [R1+0x3c] ;  /* 0x00003c0001e17983 */ /* 0x000f280000300800 */
[----:B------:R1:W-:Y:S04]  /*c5d0*/  @P6 STG.E desc[UR18][R58.64+0x200], R11 ;  /* 0x0002000b3a006986 */ /* 0x0003e8000c101912 */
[----:B------:R-:W4:Y:S01]  /*c5e0*/  LDL.LU R224, [R1+0x40] ;  /* 0x0000400001e07983 */ /* 0x000f220000300800 */
[----:B0-----:R-:W-:-:S03]  /*c5f0*/  FMUL R9, R227, UR20 ;  /* 0x00000014e3097c20 */ /* 0x001fc60008400000 */
[----:B------:R-:W4:Y:S01]  /*c600*/  LDL.LU R227, [R1+0x44] ;  /* 0x0000440001e37983 */ /* 0x000f220000300800 */
[----:B-1----:R-:W-:-:S03]  /*c610*/  FMUL R11, R226, UR20 ;  /* 0x00000014e20b7c20 */ /* 0x002fc60008400000 */
[----:B------:R-:W4:Y:S01]  /*c620*/  LDL.LU R226, [R1+0x48] ;  /* 0x0000480001e27983 */ /* 0x000f220000300800 */
[C---:B------:R-:W-:Y:S02]  /*c630*/  ISETP.GT.AND P5, PT, R0.reuse, 0x49, P0 ;  /* 0x000000490000780c */ /* 0x040fe400007a4270 */
[C---:B------:R-:W-:Y:S01]  /*c640*/  ISETP.GT.AND P4, PT, R0.reuse, 0x48, P2 ;  /* 0x000000480000780c */ /* 0x040fe20001784270 */
[----:B------:R-:W4:Y:S01]  /*c650*/  LDL.LU R214, [R1+0x4c] ;  /* 0x00004c0001d67983 */ /* 0x000f220000300800 */
[----:B------:R-:W-:-:S03]  /*c660*/  ISETP.GT.AND P1, PT, R0, 0x49, P2 ;  /* 0x000000490000780c */ /* 0x000fc60001724270 */
[----:B------:R-:W4:Y:S01]  /*c670*/  LDL.LU R217, [R1+0x50] ;  /* 0x0000500001d97983 */ /* 0x000f220000300800 */
[----:B------:R-:W-:-:S03]  /*c680*/  ISETP.GT.AND P6, PT, R0, 0x50, P0 ;  /* 0x000000500000780c */ /* 0x000fc600007c4270 */
[----:B------:R-:W4:Y:S04]  /*c690*/  LDL.LU R216, [R1+0x54] ;  /* 0x0000540001d87983 */ /* 0x000f280000300800 */
[----:B------:R-:W-:Y:S01]  /*c6a0*/  @P5 STG.E desc[UR18][R60.64+0x200], R13 ;  /* 0x0002000d3c005986 */ /* 0x000fe2000c101912 */
[----:B------:R-:W-:Y:S01]  /*c6b0*/  ISETP.GT.AND P5, PT, R0, 0x51, P0 ;  /* 0x000000510000780c */ /* 0x000fe200007a4270 */
[----:B------:R-:W-:Y:S02]  /*c6c0*/  FMUL R7, R218, UR20 ;  /* 0x00000014da077c20 */ /* 0x000fe40008400000 */
[----:B------:R2:W-:Y:S01]  /*c6d0*/  @P4 STG.E desc[UR18][R58.64+0x220], R3 ;  /* 0x000220033a004986 */ /* 0x0005e2000c101912 */
[----:B------:R-:W-:-:S03]  /*c6e0*/  ISETP.GT.AND P4, PT, R0, 0x50, P2 ;  /* 0x000000500000780c */ /* 0x000fc60001784270 */
[----:B------:R-:W4:Y:S04]  /*c6f0*/  LDL.LU R219, [R1+0x58] ;  /* 0x0000580001db7983 */ /* 0x000f280000300800 */
[----:B------:R-:W4:Y:S04]  /*c700*/  LDL.LU R218, [R1+0x5c] ;  /* 0x00005c0001da7983 */ /* 0x000f280000300800 */
[----:B------:R4:W-:Y:S01]  /*c710*/  @P1 STG.E desc[UR18][R60.64+0x220], R5 ;  /* 0x000220053c001986 */ /* 0x0009e2000c101912 */
[----:B------:R-:W-:-:S03]  /*c720*/  ISETP.GT.AND P1, PT, R0, 0x51, P2 ;  /* 0x000000510000780c */ /* 0x000fc60001724270 */
[----:B------:R0:W-:Y:S01]  /*c730*/  @P6 STG.E desc[UR18][R62.64+0x200], R7 ;  /* 0x000200073e006986 */ /* 0x0001e2000c101912 */
[----:B------:R-:W-:-:S03]  /*c740*/  ISETP.GT.AND P6, PT, R0, 0x58, P0 ;  /* 0x000000580000780c */ /* 0x000fc600007c4270 */
[----:B------:R1:W-:Y:S01]  /*c750*/  @P5 STG.E desc[UR18][R64.64+0x200], R9 ;  /* 0x0002000940005986 */ /* 0x0003e2000c101912 */
[----:B------:R-:W-:-:S03]  /*c760*/  ISETP.GT.AND P5, PT, R0, 0x59, P0 ;  /* 0x000000590000780c */ /* 0x000fc600007a4270 */
[----:B------:R1:W-:Y:S01]  /*c770*/  @P4 STG.E desc[UR18][R62.64+0x220], R11 ;  /* 0x0002200b3e004986 */ /* 0x0003e2000c101912 */
[----:B--2---:R-:W-:-:S03]  /*c780*/  FMUL R3, R221, UR20 ;  /* 0x00000014dd037c20 */ /* 0x004fc60008400000 */
[----:B------:R-:W2:Y:S01]  /*c790*/  LDL.LU R221, [R1+0x60] ;  /* 0x0000600001dd7983 */ /* 0x000ea20000300800 */
[----:B---3--:R-:W-:-:S03]  /*c7a0*/  FMUL R13, R220, UR20 ;  /* 0x00000014dc0d7c20 */ /* 0x008fc60008400000 */
[----:B------:R-:W3:Y:S01]  /*c7b0*/  LDL.LU R220, [R1+0x64] ;  /* 0x0000640001dc7983 */ /* 0x000ee20000300800 */
[----:B----4-:R-:W-:-:S03]  /*c7c0*/  FMUL R5, R223, UR20 ;  /* 0x00000014df057c20 */ /* 0x010fc60008400000 */
[----:B------:R4:W-:Y:S04]  /*c7d0*/  @P1 STG.E desc[UR18][R64.64+0x220], R3 ;  /* 0x0002200340001986 */ /* 0x0009e8000c101912 */
[----:B------:R-:W3:Y:S04]  /*c7e0*/  LDL.LU R223, [R1+0x68] ;  /* 0x0000680001df7983 */ /* 0x000ee80000300800 */
[----:B------:R-:W-:Y:S01]  /*c7f0*/  @P6 STG.E desc[UR18][R66.64+0x200], R13 ;  /* 0x0002000d42006986 */ /* 0x000fe2000c101912 */
[----:B0-----:R-:W-:-:S03]  /*c800*/  FMUL R7, R222, UR20 ;  /* 0x00000014de077c20 */ /* 0x001fc60008400000 */
[----:B------:R-:W3:Y:S04]  /*c810*/  LDL.LU R222, [R1+0x6c] ;  /* 0x00006c0001de7983 */ /* 0x000ee80000300800 */
[----:B------:R0:W-:Y:S01]  /*c820*/  @P5 STG.E desc[UR18][R68.64+0x200], R5 ;  /* 0x0002000544005986 */ /* 0x0001e2000c101912 */
[----:B-1----:R-:W-:-:S03]  /*c830*/  FMUL R9, R225, UR20 ;  /* 0x00000014e1097c20 */ /* 0x002fc60008400000 */
[----:B------:R-:W3:Y:S01]  /*c840*/  LDL.LU R225, [R1+0x70] ;  /* 0x0000700001e17983 */ /* 0x000ee20000300800 */
[----:B------:R-:W-:-:S03]  /*c850*/  FMUL R11, R224, UR20 ;  /* 0x00000014e00b7c20 */ /* 0x000fc60008400000 */
[----:B------:R-:W3:Y:S01]  /*c860*/  LDL.LU R224, [R1+0x74] ;  /* 0x0000740001e07983 */ /* 0x000ee20000300800 */
[----:B----4-:R-:W-:-:S03]  /*c870*/  FMUL R3, R227, UR20 ;  /* 0x00000014e3037c20 */ /* 0x010fc60008400000 */
[----:B------:R-:W4:Y:S01]  /*c880*/  LDL.LU R227, [R1+0x84] ;  /* 0x0000840001e37983 */ /* 0x000f220000300800 */
[----:B0-----:R-:W-:-:S03]  /*c890*/  FMUL R5, R226, UR20 ;  /* 0x00000014e2057c20 */ /* 0x001fc60008400000 */
[----:B------:R-:W4:Y:S01]  /*c8a0*/  LDL.LU R226, [R1+0x88] ;  /* 0x0000880001e27983 */ /* 0x000f220000300800 */
[C---:B------:R-:W-:Y:S02]  /*c8b0*/  ISETP.GT.AND P4, PT, R0.reuse, 0x58, P2 ;  /* 0x000000580000780c */ /* 0x040fe40001784270 */
[C---:B------:R-:W-:Y:S02]  /*c8c0*/  ISETP.GT.AND P1, PT, R0.reuse, 0x59, P2 ;  /* 0x000000590000780c */ /* 0x040fe40001724270 */
[C---:B------:R-:W-:Y:S02]  /*c8d0*/  ISETP.GT.AND P6, PT, R0.reuse, 0x60, P0 ;  /* 0x000000600000780c */ /* 0x040fe400007c4270 */
[----:B------:R-:W-:-:S07]  /*c8e0*/  ISETP.GT.AND P5, PT, R0, 0x61, P0 ;  /* 0x000000610000780c */ /* 0x000fce00007a4270 */
        /* <DEDUP_REMOVED lines=9> */
[----:B------:R-:W-:Y:S01]  /*c980*/  FMUL R13, R217, UR20 ;  /* 0x00000014d90d7c20 */ /* 0x000fe20008400000 */
[----:B-1----:R-:W-:Y:S01]  /*c990*/  FMUL R9, R216, UR20 ;  /* 0x00000014d8097c20 */ /* 0x002fe20008400000 */
[----:B------:R0:W-:Y:S01]  /*c9a0*/  @P4 STG.E desc[UR18][R70.64+0x220], R5 ;  /* 0x0002200546004986 */ /* 0x0001e2000c101912 */
[----:B------:R-:W-:-:S03]  /*c9b0*/  ISETP.GT.AND P4, PT, R0, 0x68, P2 ;  /* 0x000000680000780c */ /* 0x000fc60001784270 */
[----:B------:R1:W-:Y:S01]  /*c9c0*/  @P1 STG.E desc[UR18][R72.64+0x220], R7 ;  /* 0x0002200748001986 */ /* 0x0003e2000c101912 */
[----:B------:R-:W-:-:S03]  /*c9d0*/  ISETP.GT.AND P1, PT, R0, 0x69, P2 ;  /* 0x000000690000780c */ /* 0x000fc60001724270 */
[----:B------:R-:W-:Y:S01]  /*c9e0*/  @P6 STG.E desc[UR18][R74.64+0x200], R13 ;  /* 0x0002000d4a006986 */ /* 0x000fe2000c101912 */
[----:B------:R-:W-:-:S03]  /*c9f0*/  ISETP.GT.AND P6, PT, R0, 0x70, P0 ;  /* 0x000000700000780c */ /* 0x000fc600007c4270 */
[----:B------:R-:W-:Y:S01]  /*ca00*/  @P5 STG.E desc[UR18][R76.64+0x200], R9 ;  /* 0x000200094c005986 */ /* 0x000fe2000c101912 */
[----:B------:R-:W-:Y:S01]  /*ca10*/  ISETP.GT.AND P5, PT, R0, 0x71, P0 ;  /* 0x000000710000780c */ /* 0x000fe200007a4270 */
[----:B------:R-:W-:Y:S01]  /*ca20*/  FMUL R3, R219, UR20 ;  /* 0x00000014db037c20 */ /* 0x000fe20008400000 */
[----:B0-----:R-:W-:-:S04]  /*ca30*/  FMUL R5, R218, UR20 ;  /* 0x00000014da057c20 */ /* 0x001fc80008400000 */
[----:B------:R0:W-:Y:S01]  /*ca40*/  @P4 STG.E desc[UR18][R74.64+0x220], R3 ;  /* 0x000220034a004986 */ /* 0x0001e2000c101912 */
[----:B------:R-:W-:-:S03]  /*ca50*/  ISETP.GT.AND P4, PT, R0, 0x70, P2 ;  /* 0x000000700000780c */ /* 0x000fc60001784270 */
[----:B------:R0:W-:Y:S01]  /*ca60*/  @P1 STG.E desc[UR18][R76.64+0x220], R5 ;  /* 0x000220054c001986 */ /* 0x0001e2000c101912 */
[C---:B------:R-:W-:Y:S02]  /*ca70*/  ISETP.GT.AND P1, PT, R0.reuse, 0x78, P0 ;  /* 0x000000780000780c */ /* 0x040fe40000724270 */
[----:B------:R-:W-:Y:S01]  /*ca80*/  ISETP.GT.AND P0, PT, R0, 0x79, P0 ;  /* 0x000000790000780c */ /* 0x000fe20000704270 */
[----:B--2---:R-:W-:Y:S01]  /*ca90*/  FMUL R11, R221, UR20 ;  /* 0x00000014dd0b7c20 */ /* 0x004fe20008400000 */
[----:B---3--:R-:W-:-:S04]  /*caa0*/  FMUL R15, R220, UR20 ;  /* 0x00000014dc0f7c20 */ /* 0x008fc80008400000 */
[----:B------:R4:W-:Y:S04]  /*cab0*/  @P6 STG.E desc[UR18][R80.64+0x200], R11 ;  /* 0x0002000b50006986 */ /* 0x0009e8000c101912 */
[----:B------:R2:W-:Y:S01]  /*cac0*/  @P5 STG.E desc[UR18][R82.64+0x200], R15 ;  /* 0x0002000f52005986 */ /* 0x0005e2000c101912 */
[C---:B------:R-:W-:Y:S02]  /*cad0*/  ISETP.GT.AND P5, PT, R0.reuse, 0x71, P2 ;  /* 0x000000710000780c */ /* 0x040fe400017a4270 */
[C---:B------:R-:W-:Y:S02]  /*cae0*/  ISETP.GT.AND P6, PT, R0.reuse, 0x78, P2 ;  /* 0x000000780000780c */ /* 0x040fe400017c4270 */
[----:B------:R-:W-:Y:S01]  /*caf0*/  ISETP.GT.AND P2, PT, R0, 0x79, P2 ;  /* 0x000000790000780c */ /* 0x000fe20001744270 */
[----:B-1----:R-:W-:-:S05]  /*cb00*/  FMUL R7, R223, UR20 ;  /* 0x00000014df077c20 */ /* 0x002fca0008400000 */
[----:B------:R2:W-:Y:S01]  /*cb10*/  @P4 STG.E desc[UR18][R80.64+0x220], R7 ;  /* 0x0002200750004986 */ /* 0x0005e2000c101912 */
[----:B0-----:R-:W-:-:S05]  /*cb20*/  FMUL R3, R222, UR20 ;  /* 0x00000014de037c20 */ /* 0x001fca0008400000 */
[----:B------:R2:W-:Y:S01]  /*cb30*/  @P5 STG.E desc[UR18][R82.64+0x220], R3 ;  /* 0x0002200352005986 */ /* 0x0005e2000c101912 */
[----:B------:R-:W-:Y:S01]  /*cb40*/  FMUL R5, R225, UR20 ;  /* 0x00000014e1057c20 */ /* 0x000fe20008400000 */
[----:B------:R-:W-:-:S04]  /*cb50*/  FMUL R9, R224, UR20 ;  /* 0x00000014e0097c20 */ /* 0x000fc80008400000 */
[----:B------:R2:W-:Y:S01]  /*cb60*/  @P1 STG.E desc[UR18][R78.64+0x200], R5 ;  /* 0x000200054e001986 */ /* 0x0005e2000c101912 */
[----:B----4-:R-:W-:-:S03]  /*cb70*/  FMUL R11, R227, UR20 ;  /* 0x00000014e30b7c20 */ /* 0x010fc60008400000 */
[----:B------:R2:W-:Y:S01]  /*cb80*/  @P0 STG.E desc[UR18][R84.64+0x200], R9 ;  /* 0x0002000954000986 */ /* 0x0005e2000c101912 */
[----:B------:R-:W-:-:S03]  /*cb90*/  FMUL R13, R226, UR20 ;  /* 0x00000014e20d7c20 */ /* 0x000fc60008400000 */
[----:B------:R2:W-:Y:S04]  /*cba0*/  @P6 STG.E desc[UR18][R78.64+0x220], R11 ;  /* 0x0002200b4e006986 */ /* 0x0005e8000c101912 */
[----:B------:R2:W-:Y:S02]  /*cbb0*/  @P2 STG.E desc[UR18][R84.64+0x220], R13 ;  /* 0x0002200d54002986 */ /* 0x0005e4000c101912 */
.L_x_276:
[----:B------:R-:W-:Y:S05]  /*cbc0*/  BSYNC B0 ;  /* 0x0000000000007941 */ /* 0x000fea0003800000 */
.L_x_24:
[----:B0-2---:R-:W2:Y:S04]  /*cbd0*/  LDL.LU R3, [R1+0x78] ;  /* 0x0000780001037983 */ /* 0x005ea80000300800 */
[----:B------:R-:W2:Y:S01]  /*cbe0*/  LDL.LU R2, [R1+0x7c] ;  /* 0x00007c0001027983 */ /* 0x000ea20000300800 */
[----:B------:R-:W-:Y:S01]  /*cbf0*/  ULDC UR6, c[0x0][0xc] ;  /* 0x0000030000067ab9 */ /* 0x000fe20000000800 */
[----:B------:R-:W-:Y:S01]  /*cc00*/  ULDC UR7, c[0x0][0x10] ;  /* 0x0000040000077ab9 */ /* 0x000fe20000000800 */
[----:B------:R-:W2:Y:S01]  /*cc10*/  LDC R5, c[0x0][0x14] ;  /* 0x00000500ff057b82 */ /* 0x000ea20000000800 */
[----:B------:R-:W-:Y:S01]  /*cc20*/  UIMAD.WIDE.U32 UR6, UR6, UR7, URZ ;  /* 0x00000007060672a5 */ /* 0x000fe2000f8e003f */
[----:B------:R0:W5:Y:S01]  /*cc30*/  LDL R154, [R1+0x8c] ;  /* 0x00008c00019a7983 */ /* 0x0001620000100800 */
[----:B------:R-:W-:Y:S01]  /*cc40*/  UMOV UR23, 0xffffffff ;  /* 0xffffffff00177882 */ /* 0x000fe20000000000 */
[----:B------:R-:W-:-:S03]  /*cc50*/  PRMT R0, RZ, 0x7610, R0 ;  /* 0x00007610ff007816 */ /* 0x000fc60000000000 */
[----:B--2---:R-:W-:-:S04]  /*cc60*/  IMAD.WIDE.U32 R2, R5, UR6, R2 ;  /* 0x0000000605027c25 */ /* 0x004fc8000f8e0002 */
[----:B------:R-:W-:Y:S01]  /*cc70*/  IMAD R5, R5, UR7, RZ ;  /* 0x0000000705057c24 */ /* 0x000fe2000f8e02ff */
[----:B------:R-:W-:Y:S01]  /*cc80*/  ULDC.64 UR6, c[0x0][0x750] ;  /* 0x0001d40000067ab9 */ /* 0x000fe20000000a00 */
[----:B------:R-:W-:Y:S01]  /*cc90*/  IMAD.MOV.U32 R19, RZ, RZ, R2 ;  /* 0x000000ffff137224 */ /* 0x000fe200078e0002 */
[----:B------:R-:W-:Y:S01]  /*cca0*/  ISETP.GE.U32.AND P0, PT, R2, UR6, PT ;  /* 0x0000000602007c0c */ /* 0x000fe2000bf06070 */
[----:B------:R-:W-:Y:S01]  /*ccb0*/  IMAD.IADD R22, R3, 0x1, R5 ;  /* 0x0000000103167824 */ /* 0x000fe200078e0205 */
[----:B------:R-:W-:-:S04]  /*ccc0*/  MOV R2, 0xffffffff ;  /* 0xffffffff00027802 */ /* 0x000fc80000000f00 */
[----:B------:R0:W-:Y:S01]  /*ccd0*/  STL [R1+0x78], R22 ;  /* 0x0000781601007387 */ /* 0x0001e20000100800 */
[----:B------:R-:W-:-:S03]  /*cce0*/  ISETP.GE.U32.AND.EX P0, PT, R22, UR7, PT, P0 ;  /* 0x0000000716007c0c */ /* 0x000fc6000bf06100 */
[----:B------:R0:W-:Y:S04]  /*ccf0*/  STL [R1+0x7c], R19 ;  /* 0x00007c1301007387 */ /* 0x0001e80000100800 */
[----:B------:R0:W-:Y:S06]  /*cd00*/  STL [R1+0x80], R2 ;  /* 0x0000800201007387 */ /* 0x0001ec0000100800 */
[----:B------:R-:W-:Y:S05]  /*cd10*/  @P0 BRA `(.L_x_277) ;  /* 0x0000000400740947 */ /* 0x000fea0003800000 */
[----:B------:R-:W2:Y:S01]  /*cd20*/  S2R R14, SR_CTAID.X ;  /* 0x00000000000e7919 */ /* 0x000ea20000002500 */
[----:B------:R-:W0:Y:S01]  /*cd30*/  LDC.64 R8, c[0x0][0x728] ;  /* 0x0001ca00ff087b82 */ /* 0x000e220000000a00 */
[----:B------:R-:W-:Y:S01]  /*cd40*/  ULDC UR6, c[0x0][0x150] ;  /* 0x0000540000067ab9 */ /* 0x000fe20000000800 */
[----:B------:R-:W-:Y:S01]  /*cd50*/  IMAD.MOV.U32 R6, RZ, RZ, R19 ;  /* 0x000000ffff067224 */ /* 0x000fe200078e0013 */
[----:B------:R-:W0:Y:S01]  /*cd60*/  S2R R16, SR_CTAID.Y ;  /* 0x0000000000107919 */ /* 0x000e220000002600 */
[----:B------:R-:W-:-:S04]  /*cd70*/  IMAD.MOV.U32 R7, RZ, RZ, R22 ;  /* 0x000000ffff077224 */ /* 0x000fc800078e0016 */
[----:B------:R-:W1:Y:S08]  /*cd80*/  LDC R17, c[0x0][0x144] ;  /* 0x00005100ff117b82 */ /* 0x000e700000000800 */
[----:B------:R-:W1:Y:S08]  /*cd90*/  LDC R10, c[0x0][0x730] ;  /* 0x0001cc00ff0a7b82 */ /* 0x000e700000000800 */
[----:B------:R-:W1:Y:S01]  /*cda0*/  LDC.64 R12, c[0x0][0x720] ;  /* 0x0001c800ff0c7b82 */ /* 0x000e620000000a00 */
[----:B0-----:R-:W-:-:S04]  /*cdb0*/  ISETP.NE.U32.AND P0, PT, R8, RZ, PT ;  /* 0x000000ff0800720c */ /* 0x001fc80003f05070 */
[----:B------:R-:W-:Y:S02]  /*cdc0*/  ISETP.NE.AND.EX P0, PT, R9, RZ, PT, P0 ;  /* 0x000000ff0900720c */ /* 0x000fe40003f05300 */
[----:B--2---:R-:W-:-:S05]  /*cdd0*/  I2FP.F32.U32 R0, R14 ;  /* 0x0000000e00007245 */ /* 0x004fca0000201000 */
[----:B------:R-:W-:-:S04]  /*cde0*/  FMUL R0, R0, UR6 ;  /* 0x0000000600007c20 */ /* 0x000fc80008400000 */
[----:B------:R0:W2:Y:S02]  /*cdf0*/  F2I.U32.TRUNC.NTZ R15, R0 ;  /* 0x00000000000f7305 */ /* 0x0000a4000020f000 */
[----:B------:R-:W-:Y:S05]  /*ce00*/  @!P0 BRA `(.L_x_278) ;  /* 0x0000000000288947 */ /* 0x000fea0003800000 */
[----:B0-----:R-:W0:Y:S02]  /*ce10*/  LDC R0, c[0x0][0x734] ;  /* 0x0001cd00ff007b82 */ /* 0x001e240000000800 */
[----:B0-----:R-:W-:-:S05]  /*ce20*/  IADD3 R7, P0, R19, R0, RZ ;  /* 0x0000000013077210 */ /* 0x001fca0007f1e0ff */
[----:B------:R-:W-:-:S04]  /*ce30*/  IMAD.X R11, RZ, RZ, R22, P0 ;  /* 0x000000ffff0b7224 */ /* 0x000fc800000e0616 */
[----:B------:R-:W-:-:S04]  /*ce40*/  IMAD.WIDE.U32 R2, R11, R8, RZ ;  /* 0x000000080b027225 */ /* 0x000fc800078e00ff */
[----:B------:R-:W-:-:S04]  /*ce50*/  IMAD.WIDE.U32 R4, P0, R7, R9, R2 ;  /* 0x0000000907047225 */ /* 0x000fc80007800002 */
[----:B------:R-:W-:Y:S01]  /*ce60*/  IMAD.WIDE.U32 R2, R7, R8, RZ ;  /* 0x0000000807027225 */ /* 0x000fe200078e00ff */
[----:B------:R-:W-:-:S03]  /*ce70*/  IADD3.X R7, RZ, RZ, RZ, P0, !PT ;  /* 0x000000ffff077210 */ /* 0x000fc600007fe4ff */
[----:B------:R-:W-:Y:S01]  /*ce80*/  IMAD.MOV.U32 R6, RZ, RZ, R5 ;  /* 0x000000ffff067224 */ /* 0x000fe200078e0005 */
[----:B------:R-:W-:-:S05]  /*ce90*/  IADD3 RZ, P0, R3, R4, RZ ;  /* 0x0000000403ff7210 */ /* 0x000fca0007f1e0ff */
[----:B------:R-:W-:-:S08]  /*cea0*/  IMAD.WIDE.U32.X R6, R11, R9, R6, P0 ;  /* 0x000000090b067225 */ /* 0x000fd000000e0406 */
.L_x_278:
[-CC-:B-1----:R-:W-:Y:S01]  /*ceb0*/  SHF.R.U64 R24, R6, R10.reuse, R7.reuse ;  /* 0x0000000a06187219 */ /* 0x182fe20000001207 */
[----:B------:R-:W1:Y:S01]  /*cec0*/  LDC.64 R20, c[0x0][0x740] ;  /* 0x0001d000ff147b82 */ /* 0x000e620000000a00 */
[----:B0-----:R-:W-:Y:S01]  /*ced0*/  SHF.R.U32.HI R0, RZ, R10, R7 ;  /* 0x0000000aff007219 */ /* 0x001fe20000011607 */
[----:B--2---:R-:W-:Y:S01]  /*cee0*/  IMAD.MOV R15, RZ, RZ, -R15 ;  /* 0x000000ffff0f7224 */ /* 0x004fe200078e0a0f */
[----:B------:R-:W-:Y:S01]  /*cef0*/  IADD3 R5, P0, RZ, -R24, RZ ;  /* 0x80000018ff057210 */ /* 0x000fe20007f1e0ff */
[----:B------:R-:W-:Y:S01]  /*cf00*/  ULDC UR6, c[0x0][0x154] ;  /* 0x0000550000067ab9 */ /* 0x000fe20000000800 */
[----:B------:R-:W-:Y:S01]  /*cf10*/  MOV R2, R19 ;  /* 0x0000001300027202 */ /* 0x000fe20000000f00 */
[----:B------:R-:W-:Y:S01]  /*cf20*/  IMAD R15, R17, R15, R14 ;  /* 0x0000000f110f7224 */ /* 0x000fe200078e020e */
[----:B------:R-:W-:Y:S01]  /*cf30*/  MOV R7, 0x1 ;  /* 0x0000000100077802 */ /* 0x000fe20000000f00 */
[----:B------:R-:W0:Y:S01]  /*cf40*/  LDC R4, c[0x0][0x718] ;  /* 0x0001c600ff047b82 */ /* 0x000e220000000800 */
[----:B------:R-:W-:-:S04]  /*cf50*/  IMAD.X R3, RZ, RZ, ~R0, P0 ;  /* 0x000000ffff037224 */ /* 0x000fc800000e0e00 */
[-C--:B------:R-:W-:Y:S02]  /*cf60*/  IMAD R0, R3, R12.reuse, RZ ;  /* 0x0000000c03007224 */ /* 0x080fe400078e02ff */
[----:B------:R-:W-:Y:S01]  /*cf70*/  IMAD.MOV.U32 R3, RZ, RZ, R22 ;  /* 0x000000ffff037224 */ /* 0x000fe200078e0016 */
[----:B------:R-:W2:Y:S01]  /*cf80*/  LDC R6, c[0x0][0x708] ;  /* 0x0001c200ff067b82 */ /* 0x000ea20000000800 */
[----:B------:R-:W-:-:S04]  /*cf90*/  IMAD.WIDE.U32 R2, R5, R12, R2 ;  /* 0x0000000c05027225 */ /* 0x000fc800078e0002 */
[----:B------:R-:W-:-:S03]  /*cfa0*/  IMAD R5, R5, R13, R0 ;  /* 0x0000000d05057224 */ /* 0x000fc600078e0200 */
[----:B------:R-:W3:Y:S01]  /*cfb0*/  LDC R18, c[0x0][0x758] ;  /* 0x0001d600ff127b82 */ /* 0x000ee20000000800 */
[----:B------:R-:W-:Y:S01]  /*cfc0*/  I2FP.F32.U32 R0, R16 ;  /* 0x0000001000007245 */ /* 0x000fe20000201000 */
[----:B------:R-:W-:Y:S01]  /*cfd0*/  IMAD.IADD R3, R3, 0x1, R5 ;  /* 0x0000000103037824 */ /* 0x000fe200078e0205 */
[----:B-1----:R-:W-:Y:S01]  /*cfe0*/  ISETP.NE.U32.AND P0, PT, R20, RZ, PT ;  /* 0x000000ff1400720c */ /* 0x002fe20003f05070 */
[----:B------:R-:W-:Y:S02]  /*cff0*/  IMAD.MOV.U32 R5, RZ, RZ, -0x1 ;  /* 0xffffffffff057424 */ /* 0x000fe400078e00ff */
[----:B------:R-:W-:Y:S02]  /*d000*/  FMUL R0, R0, UR6 ;  /* 0x0000000600007c20 */ /* 0x000fe40008400000 */
[----:B------:R-:W1:Y:S01]  /*d010*/  LDC R13, c[0x0][0x148] ;  /* 0x00005200ff0d7b82 */ /* 0x000e620000000800 */
[----:B0-----:R-:W-:Y:S01]  /*d020*/  SHF.R.U64 R10, R2, R4, R3 ;  /* 0x00000004020a7219 */ /* 0x001fe20000001203 */
[----:B------:R0:W0:Y:S01]  /*d030*/  F2I.U32.TRUNC.NTZ R12, R0 ;  /* 0x00000000000c7305 */ /* 0x000022000020f000 */
[----:B------:R-:W-:-:S02]  /*d040*/  ISETP.NE.AND.EX P0, PT, R21, RZ, PT, P0 ;  /* 0x000000ff1500720c */ /* 0x000fc40003f05300 */
[----:B------:R-:W-:-:S03]  /*d050*/  SHF.R.U32.HI R3, RZ, R4, R3 ;  /* 0x00000004ff037219 */ /* 0x000fc60000011603 */
[----:B------:R-:W0:Y:S01]  /*d060*/  LDC R14, c[0x0][0x700] ;  /* 0x0001c000ff0e7b82 */ /* 0x000e220000000800 */
[-CC-:B--2---:R-:W-:Y:S02]  /*d070*/  SHF.R.U64 R8, R10, R6.reuse, R3.reuse ;  /* 0x000000060a087219 */ /* 0x184fe40000001203 */
[----:B------:R-:W-:-:S05]  /*d080*/  SHF.R.U32.HI R3, RZ, R6, R3 ;  /* 0x00000006ff037219 */ /* 0x000fca0000011603 */
[----:B------:R-:W2:Y:S01]  /*d090*/  LDC R19, c[0x0][0x748] ;  /* 0x0001d200ff137b82 */ /* 0x000ea20000000800 */
[-CC-:B---3--:R-:W-:Y:S02]  /*d0a0*/  SHF.R.U64 R11, R8, R18.reuse, R3.reuse ;  /* 0x00000012080b7219 */ /* 0x188fe40000001203 */
[-C--:B------:R-:W-:Y:S02]  /*d0b0*/  SHF.L.U32 R5, R5, R18.reuse, RZ ;  /* 0x0000001205057219 */ /* 0x080fe400000006ff */
[-C--:B------:R-:W-:Y:S01]  /*d0c0*/  SHF.R.U32.HI R3, RZ, R18.reuse, R3 ;  /* 0x00000012ff037219 */ /* 0x080fe20000011603 */
[----:B------:R-:W-:Y:S01]  /*d0d0*/  IMAD.MOV.U32 R2, RZ, RZ, R11 ;  /* 0x000000ffff027224 */ /* 0x000fe200078e000b */
[----:B------:R-:W-:Y:S01]  /*d0e0*/  SHF.L.U32 R18, R7, R18, RZ ;  /* 0x0000001207127219 */ /* 0x000fe200000006ff */
[----:B------:R-:W3:Y:S01]  /*d0f0*/  LDC R22, c[0x0][0x738] ;  /* 0x0001ce00ff167b82 */ /* 0x000ee20000000800 */
[----:B------:R-:W-:-:S07]  /*d100*/  LOP3.LUT R17, RZ, R5, RZ, 0x33, !PT ;  /* 0x00000005ff117212 */ /* 0x000fce00078e33ff */
[----:B------:R-:W0:Y:S01]  /*d110*/  LDC R23, c[0x0][0x710] ;  /* 0x0001c400ff177b82 */ /* 0x000e220000000800 */
[----:B------:R-:W-:Y:S05]  /*d120*/  @!P0 BRA `(.L_x_279) ;  /* 0x0000000000288947 */ /* 0x000fea0003800000 */
[----:B0-----:R-:W0:Y:S02]  /*d130*/  LDC R0, c[0x0][0x74c] ;  /* 0x0001d300ff007b82 */ /* 0x001e240000000800 */
[----:B0-----:R-:W-:-:S05]  /*d140*/  IADD3 R7, P0, R11, R0, RZ ;  /* 0x000000000b077210 */ /* 0x001fca0007f1e0ff */
[----:B------:R-:W-:-:S04]  /*d150*/  IMAD.X R9, RZ, RZ, R3, P0 ;  /* 0x000000ffff097224 */ /* 0x000fc800000e0603 */
[----:B------:R-:W-:-:S04]  /*d160*/  IMAD.WIDE.U32 R2, R9, R20, RZ ;  /* 0x0000001409027225 */ /* 0x000fc800078e00ff */
[----:B------:R-:W-:-:S04]  /*d170*/  IMAD.WIDE.U32 R4, P0, R7, R21, R2 ;  /* 0x0000001507047225 */ /* 0x000fc80007800002 */
[----:B------:R-:W-:Y:S01]  /*d180*/  IMAD.WIDE.U32 R2, R7, R20, RZ ;  /* 0x0000001407027225 */ /* 0x000fe200078e00ff */
[----:B------:R-:W-:-:S03]  /*d190*/  MOV R6, R5 ;  /* 0x0000000500067202 */ /* 0x000fc60000000f00 */
[----:B------:R-:W-:Y:S01]  /*d1a0*/  IMAD.X R7, RZ, RZ, RZ, P0 ;  /* 0x000000ffff077224 */ /* 0x000fe200000e06ff */
[----:B------:R-:W-:-:S05]  /*d1b0*/  IADD3 RZ, P0, R3, R4, RZ ;  /* 0x0000000403ff7210 */ /* 0x000fca0007f1e0ff */
[----:B------:R-:W-:-:S08]  /*d1c0*/  IMAD.WIDE.U32.X R2, R9, R21, R6, P0 ;  /* 0x0000001509027225 */ /* 0x000fd000000e0406 */
.L_x_279:
[----:B0-2---:R-:W-:Y:S01]  /*d1d0*/  SHF.R.U64 R0, R2, R19, R3 ;  /* 0x0000001302007219 */ /* 0x005fe20000001203 */
[----:B------:R-:W-:Y:S01]  /*d1e0*/  VIADD R3, R14, 0xffffffff ;  /* 0xffffffff0e037836 */ /* 0x000fe20000000000 */
[----:B------:R-:W-:Y:S01]  /*d1f0*/  LOP3.LUT R5, R8, R17, RZ, 0xc0, !PT ;  /* 0x0000001108057212 */ /* 0x000fe200078ec0ff */
[----:B------:R-:W-:Y:S01]  /*d200*/  IMAD.MOV R12, RZ, RZ, -R12 ;  /* 0x000000ffff0c7224 */ /* 0x000fe200078e0a0c */
[----:B------:R-:W-:Y:S01]  /*d210*/  R2UR UR23, R24 ;  /* 0x00000000181772ca */ /* 0x000fe200000e0000 */
[----:B------:R-:W-:Y:S01]  /*d220*/  IMAD.MOV R2, RZ, RZ, -R0 ;  /* 0x000000ffff027224 */ /* 0x000fe200078e0a00 */
[----:B------:R-:W-:Y:S01]  /*d230*/  LOP3.LUT R3, R10, R3, RZ, 0xc0, !PT ;  /* 0x000000030a037212 */ /* 0x000fe200078ec0ff */
[----:B-1----:R-:W-:Y:S02]  /*d240*/  @P3 IMAD R15, R13, R12, R16 ;  /* 0x0000000c0d0f3224 */ /* 0x002fe400078e0210 */
[----:B------:R-:W-:Y:S02]  /*d250*/  IMAD R0, R18, R0, R5 ;  /* 0x0000000012007224 */ /* 0x000fe400078e0205 */
[----:B---3--:R-:W-:-:S02]  /*d260*/  IMAD R2, R2, R22, R11 ;  /* 0x0000001602027224 */ /* 0x008fc400078e020b */
[----:B------:R-:W-:Y:S02]  /*d270*/  IMAD R0, R0, R23, R15 ;  /* 0x0000001700007224 */ /* 0x000fe400078e020f */
[----:B------:R-:W-:Y:S01]  /*d280*/  IMAD R3, R2, R14, R3 ;  /* 0x0000000e02037224 */ /* 0x000fe200078e0203 */
[----:B------:R-:W-:-:S04]  /*d290*/  MOV R2, 0x1 ;  /* 0x0000000100027802 */ /* 0x000fc80000000f00 */
[----:B------:R-:W-:Y:S02]  /*d2a0*/  SEL R4, R3, R0, !P3 ;  /* 0x0000000003047207 */ /* 0x000fe40005800000 */
[----:B-----5:R-:W-:Y:S02]  /*d2b0*/  SEL R154, R0, R3, !P3 ;  /* 0x00000003009a7207 */ /* 0x020fe40005800000 */
[----:B------:R-:W-:Y:S01]  /*d2c0*/  PRMT R0, R2, 0x7610, R0 ;  /* 0x0000761002007816 */ /* 0x000fe20000000000 */
[----:B------:R2:W-:Y:S04]  /*d2d0*/  STL [R1+0x80], R4 ;  /* 0x0000800401007387 */ /* 0x0005e80000100800 */
[----:B------:R2:W-:Y:S02]  /*d2e0*/  STL [R1+0x8c], R154 ;  /* 0x00008c9a01007387 */ /* 0x0005e40000100800 */
.L_x_277:
[----:B------:R-:W-:Y:S01]  /*d2f0*/  LOP3.LUT P0, RZ, R0, 0xff, RZ, 0xc0, !PT ;  /* 0x000000ff00ff7812 */ /* 0x000fe2000780c0ff */
[----:B-----5:R-:W-:-:S05]  /*d300*/  IMAD.MOV.U32 R0, RZ, RZ, R154 ;  /* 0x000000ffff007224 */ /* 0x020fca00078e009a */
[----:B------:R0:W-:Y:S07]  /*d310*/  STL [R1+0x8c], R0 ;  /* 0x00008c0001007387 */ /* 0x0001ee0000100800 */
[----:B------:R-:W-:Y:S05]  /*d320*/  @P0 BRA `(.L_x_280) ;  /* 0xffffff3c00940947 */ /* 0x000fea000383ffff */
[----:B------:R-:W-:Y:S05]  /*d330*/  EXIT ;  /* 0x000000000000794d */ /* 0x000fea0003800000 */
.L_x_4:
[----:B------:R-:W2:Y:S01]  /*d340*/  LDL R16, [R1+0x7c] ;  /* 0x00007c0001107983 */ /* 0x000ea20000100800 */
[----:B------:R-:W-:-:S03]  /*d350*/  ULDC.64 UR4, c[0x0][0x750] ;  /* 0x0001d40000047ab9 */ /* 0x000fc60000000a00 */
[----:B------:R-:W3:Y:S01]  /*d360*/  LDL R17, [R1+0x78] ;  /* 0x0000780001117983 */ /* 0x000ee20000100800 */
[----:B------:R-:W-:Y:S01]  /*d370*/  PRMT R4, RZ, 0x7610, R4 ;  /* 0x00007610ff047816 */ /* 0x000fe20000000004 */
[----:B------:R-:W-:Y:S01]  /*d380*/  IMAD.MOV.U32 R5, RZ, RZ, -0x1 ;  /* 0xffffffffff057424 */ /* 0x000fe200078e00ff */
[----:B------:R-:W-:Y:S01]  /*d390*/  MOV R11, 0xffffffff ;  /* 0xffffffff000b7802 */ /* 0x000fe20000000f00 */
[----:B------:R-:W-:Y:S01]  /*d3a0*/  IMAD.MOV.U32 R6, RZ, RZ, -0x1 ;  /* 0xffffffffff067424 */ /* 0x000fe200078e00ff */
[----:B--2---:R-:W-:-:S04]  /*d3b0*/  ISETP.GE.U32.AND P0, PT, R16, UR4, PT ;  /* 0x0000000410007c0c */ /* 0x004fc8000bf06070 */
[----:B---3--:R-:W-:-:S13]  /*d3c0*/  ISETP.GE.U32.AND.EX P0, PT, R17, UR5, PT, P0 ;  /* 0x0000000511007c0c */ /* 0x008fda000bf06100 */
[----:B------:R-:W-:Y:S05]  /*d3d0*/  @P0 BRA `(.L_x_281) ;  /* 0x00000004005c0947 */ /* 0x000fea0003800000 */
[----:B------:R-:W0:Y:S01]  /*d3e0*/  LDC.64 R10, c[0x0][0x728] ;  /* 0x0001ca00ff0a7b82 */ /* 0x000e220000000a00 */
[----:B------:R-:W-:Y:S02]  /*d3f0*/  IMAD.MOV.U32 R8, RZ, RZ, R16 ;  /* 0x000000ffff087224 */ /* 0x000fe400078e0010 */
[----:B------:R-:W-:-:S05]  /*d400*/  IMAD.MOV.U32 R9, RZ, RZ, R17 ;  /* 0x000000ffff097224 */ /* 0x000fca00078e0011 */
        /* <DEDUP_REMOVED lines=15> */
.L_x_282:
[-CC-:B------:R-:W-:Y:S01]  /*d500*/  SHF.R.U64 R11, R8, R12.reuse, R9.reuse ;  /* 0x0000000c080b7219 */ /* 0x180fe20000001209 */
[----:B------:R-:W0:Y:S01]  /*d510*/  LDC.64 R20, c[0x0][0x740] ;  /* 0x0001d000ff147b82 */ /* 0x000e220000000a00 */
[----:B------:R-:W-:Y:S01]  /*d520*/  SHF.R.U32.HI R3, RZ, R12, R9 ;  /* 0x0000000cff037219 */ /* 0x000fe20000011609 */
[----:B------:R-:W-:Y:S01]  /*d530*/  ULDC UR4, c[0x0][0x150] ;  /* 0x0000540000047ab9 */ /* 0x000fe20000000800 */
[----:B------:R-:W-:Y:S01]  /*d540*/  IADD3 R7, P0, RZ, -R11, RZ ;  /* 0x8000000bff077210 */ /* 0x000fe20007f1e0ff */
[----:B------:R-:W-:Y:S01]  /*d550*/  IMAD.MOV.U32 R4, RZ, RZ, R16 ;  /* 0x000000ffff047224 */ /* 0x000fe200078e0010 */
[----:B------:R-:W-:Y:S02]  /*d560*/  I2FP.F32.U32 R6, R2 ;  /* 0x0000000200067245 */ /* 0x000fe40000201000 */
[----:B------:R-:W-:Y:S01]  /*d570*/  MOV R5, R17 ;  /* 0x0000001100057202 */ /* 0x000fe20000000f00 */
[----:B------:R-:W1:Y:S01]  /*d580*/  LDC R10, c[0x0][0x718] ;  /* 0x0001c600ff0a7b82 */ /* 0x000e620000000800 */
[----:B------:R-:W-:-:S02]  /*d590*/  IMAD.X R3, RZ, RZ, ~R3, P0 ;  /* 0x000000ffff037224 */ /* 0x000fc400000e0e03 */
[----:B------:R-:W-:Y:S01]  /*d5a0*/  FMUL R9, R6, UR4 ;  /* 0x0000000406097c20 */ /* 0x000fe20008400000 */
[----:B------:R-:W-:Y:S01]  /*d5b0*/  ULDC UR4, c[0x0][0x154] ;  /* 0x0000550000047ab9 */ /* 0x000fe20000000800 */
[----:B------:R-:W-:-:S03]  /*d5c0*/  IMAD.WIDE.U32 R4, R7, R14, R4 ;  /* 0x0000000e07047225 */ /* 0x000fc600078e0004 */
[----:B------:R-:W2:Y:S01]  /*d5d0*/  LDC R13, c[0x0][0x144] ;  /* 0x00005100ff0d7b82 */ /* 0x000ea20000000800 */
[----:B------:R-:W-:Y:S01]  /*d5e0*/  IMAD R6, R3, R14, RZ ;  /* 0x0000000e03067224 */ /* 0x000fe200078e02ff */
[----:B------:R-:W3:Y:S03]  /*d5f0*/  F2I.U32.TRUNC.NTZ R9, R9 ;  /* 0x0000000900097305 */ /* 0x000ee6000020f000 */
[----:B------:R-:W-:Y:S02]  /*d600*/  IMAD R3, R7, R15, R6 ;  /* 0x0000000f07037224 */ /* 0x000fe400078e0206 */
[----:B------:R-:W-:Y:S01]  /*d610*/  IMAD.MOV.U32 R6, RZ, RZ, -0x1 ;  /* 0xffffffffff067424 */ /* 0x000fe200078e00ff */
[----:B------:R-:W4:Y:S01]  /*d620*/  LDC R12, c[0x0][0x708] ;  /* 0x0001c200ff0c7b82 */ /* 0x000f220000000800 */
[----:B------:R-:W-:Y:S01]  /*d630*/  IMAD.IADD R3, R5, 0x1, R3 ;  /* 0x0000000105037824 */ /* 0x000fe200078e0203 */
[----:B------:R-:W-:-:S02]  /*d640*/  I2FP.F32.U32 R5, R0 ;  /* 0x0000000000057245 */ /* 0x000fc40000201000 */
[----:B0-----:R-:W-:-:S03]  /*d650*/  ISETP.NE.U32.AND P0, PT, R20, RZ, PT ;  /* 0x000000ff1400720c */ /* 0x001fc60003f05070 */
[----:B------:R-:W-:Y:S01]  /*d660*/  FMUL R5, R5, UR4 ;  /* 0x0000000405057c20 */ /* 0x000fe20008400000 */
[----:B------:R-:W0:Y:S01]  /*d670*/  LDC R7, c[0x0][0x758] ;  /* 0x0001d600ff077b82 */ /* 0x000e220000000800 */
[-C--:B-1----:R-:W-:Y:S01]  /*d680*/  SHF.R.U64 R8, R4, R10.reuse, R3 ;  /* 0x0000000a04087219 */ /* 0x082fe20000001203 */
[----:B---3--:R-:W-:Y:S01]  /*d690*/  IMAD.MOV R4, RZ, RZ, -R9 ;  /* 0x000000ffff047224 */ /* 0x008fe200078e0a09 */
[----:B------:R-:W-:Y:S02]  /*d6a0*/  ISETP.NE.AND.EX P0, PT, R21, RZ, PT, P0 ;  /* 0x000000ff1500720c */ /* 0x000fe40003f05300 */
[----:B------:R-:W-:Y:S02]  /*d6b0*/  SHF.R.U32.HI R3, RZ, R10, R3 ;  /* 0x0000000aff037219 */ /* 0x000fe40000011603 */
[----:B------:R1:W3:Y:S01]  /*d6c0*/  F2I.U32.TRUNC.NTZ R10, R5 ;  /* 0x00000005000a7305 */ /* 0x0002e2000020f000 */
[----:B------:R-:W1:Y:S01]  /*d6d0*/  LDC R17, c[0x0][0x148] ;  /* 0x00005200ff117b82 */ /* 0x000e620000000800 */
[----:B--2---:R-:W-:Y:S01]  /*d6e0*/  IMAD R19, R13, R4, R2 ;  /* 0x000000040d137224 */ /* 0x004fe200078e0202 */
[----:B------:R-:W-:-:S06]  /*d6f0*/  MOV R4, 0x1 ;  /* 0x0000000100047802 */ /* 0x000fcc0000000f00 */
[----:B------:R-:W2:Y:S01]  /*d700*/  LDC R14, c[0x0][0x700] ;  /* 0x0001c000ff0e7b82 */ /* 0x000ea20000000800 */
[-CC-:B----4-:R-:W-:Y:S02]  /*d710*/  SHF.R.U64 R13, R8, R12.reuse, R3.reuse ;  /* 0x0000000c080d7219 */ /* 0x190fe40000001203 */
[----:B------:R-:W-:-:S05]  /*d720*/  SHF.R.U32.HI R2, RZ, R12, R3 ;  /* 0x0000000cff027219 */ /* 0x000fca0000011603 */
[----:B------:R-:W4:Y:S01]  /*d730*/  LDC R16, c[0x0][0x748] ;  /* 0x0001d200ff107b82 */ /* 0x000f220000000800 */
[-CC-:B0-----:R-:W-:Y:S02]  /*d740*/  SHF.R.U64 R15, R13, R7.reuse, R2.reuse ;  /* 0x000000070d0f7219 */ /* 0x181fe40000001202 */
[-C--:B------:R-:W-:Y:S02]  /*d750*/  SHF.L.U32 R6, R6, R7.reuse, RZ ;  /* 0x0000000706067219 */ /* 0x080fe400000006ff */
[-C--:B------:R-:W-:Y:S01]  /*d760*/  SHF.R.U32.HI R3, RZ, R7.reuse, R2 ;  /* 0x00000007ff037219 */ /* 0x080fe20000011602 */
[----:B------:R-:W-:Y:S01]  /*d770*/  IMAD.MOV.U32 R2, RZ, RZ, R15 ;  /* 0x000000ffff027224 */ /* 0x000fe200078e000f */
[----:B------:R-:W-:Y:S01]  /*d780*/  SHF.L.U32 R12, R4, R7, RZ ;  /* 0x00000007040c7219 */ /* 0x000fe200000006ff */
[----:B------:R-:W0:Y:S01]  /*d790*/  LDC R18, c[0x0][0x738] ;  /* 0x0001ce00ff127b82 */ /* 0x000e220000000800 */
[----:B------:R-:W-:-:S07]  /*d7a0*/  LOP3.LUT R22, RZ, R6, RZ, 0x33, !PT ;  /* 0x00000006ff167212 */ /* 0x000fce00078e33ff */
[----:B------:R-:W0:Y:S01]  /*d7b0*/  LDC R23, c[0x0][0x710] ;  /* 0x0001c400ff177b82 */ /* 0x000e220000000800 */
[----:B-1-3--:R-:W-:Y:S05]  /*d7c0*/  @!P0 BRA `(.L_x_283) ;  /* 0x0000000000288947 */ /* 0x00afea0003800000 */
[----:B------:R-:W1:Y:S02]  /*d7d0*/  LDC R2, c[0x0][0x74c] ;  /* 0x0001d300ff027b82 */ /* 0x000e640000000800 */
[----:B-1----:R-:W-:-:S05]  /*d7e0*/  IADD3 R7, P0, R15, R2, RZ ;  /* 0x000000020f077210 */ /* 0x002fca0007f1e0ff */
        /* <DEDUP_REMOVED lines=8> */
.L_x_283:
[----:B----4-:R-:W-:Y:S01]  /*d870*/  SHF.R.U64 R3, R2, R16, R3 ;  /* 0x0000001002037219 */ /* 0x010fe20000001203 */
[----:B--2---:R-:W-:Y:S01]  /*d880*/  VIADD R5, R14, 0xffffffff ;  /* 0xffffffff0e057836 */ /* 0x004fe20000000000 */
[----:B------:R-:W-:Y:S01]  /*d890*/  LOP3.LUT R2, R13, R22, RZ, 0xc0, !PT ;  /* 0x000000160d027212 */ /* 0x000fe200078ec0ff */
[----:B------:R-:W-:Y:S02]  /*d8a0*/  IMAD.MOV R10, RZ, RZ, -R10 ;  /* 0x000000ffff0a7224 */ /* 0x000fe400078e0a0a */
[----:B------:R-:W-:Y:S02]  /*d8b0*/  IMAD.MOV R4, RZ, RZ, -R3 ;  /* 0x000000ffff047224 */ /* 0x000fe400078e0a03 */
[----:B------:R-:W-:Y:S01]  /*d8c0*/  IMAD R2, R12, R3, R2 ;  /* 0x000000030c027224 */ /* 0x000fe200078e0202 */
[----:B------:R-:W-:Y:S01]  /*d8d0*/  LOP3.LUT R3, R8, R5, RZ, 0xc0, !PT ;  /* 0x0000000508037212 */ /* 0x000fe200078ec0ff */
[----:B------:R-:W-:Y:S02]  /*d8e0*/  @P3 IMAD R19, R17, R10, R0 ;  /* 0x0000000a11133224 */ /* 0x000fe400078e0200 */
[----:B0-----:R-:W-:Y:S01]  /*d8f0*/  IMAD R0, R4, R18, R15 ;  /* 0x0000001204007224 */ /* 0x001fe200078e020f */
[----:B------:R-:W-:Y:S01]  /*d900*/  MOV R4, 0x1 ;  /* 0x0000000100047802 */ /* 0x000fe20000000f00 */
[----:B------:R-:W-:-:S02]  /*d910*/  IMAD R5, R2, R23, R19 ;  /* 0x0000001702057224 */ /* 0x000fc400078e0213 */
[----:B------:R-:W-:-:S05]  /*d920*/  IMAD R0, R0, R14, R3 ;  /* 0x0000000e00007224 */ /* 0x000fca00078e0203 */
[----:B------:R-:W-:Y:S02]  /*d930*/  SEL R6, R0, R5, !P3 ;  /* 0x0000000500067207 */ /* 0x000fe40005800000 */
[----:B------:R-:W-:-:S07]  /*d940*/  SEL R5, R5, R0, !P3 ;  /* 0x0000000005057207 */ /* 0x000fce0005800000 */
.L_x_281:
[----:B------:R-:W-:-:S08]  /*d950*/  NOP ;  /* 0x0000000000007918 */ /* 0x000fd00000000000 */
[----:B------:R-:W0:-:S00]  /*d960*/  USETMAXREG.DEALLOC.CTAPOOL 0x28 ;  /* 0x00000028000079c8 */ /* 0x000e0000080e0500 */
[----:B------:R-:W-:-:S13]  /*d970*/  ISETP.NE.AND P0, PT, RZ, UR8, PT ;  /* 0x00000008ff007c0c */ /* 0x000fda000bf05270 */
[----:B------:R-:W-:Y:S05]  /*d980*/  @P0 EXIT ;  /* 0x000000000000094d */ /* 0x000fea0003800000 */
[----:B0-----:R-:W-:Y:S01]  /*d990*/  LOP3.LUT P0, RZ, R4, 0xff, RZ, 0xc0, !PT ;  /* 0x000000ff04ff7812 */ /* 0x001fe2000780c0ff */
[----:B------:R-:W-:Y:S02]  /*d9a0*/  IMAD.MOV.U32 R0, RZ, RZ, 0x1 ;  /* 0x00000001ff007424 */ /* 0x000fe400078e00ff */
[----:B------:R-:W-:-:S10]  /*d9b0*/  IMAD.MOV.U32 R8, RZ, RZ, RZ ;  /* 0x000000ffff087224 */ /* 0x000fd400078e00ff */
[----:B------:R-:W-:Y:S05]  /*d9c0*/  @!P0 BRA `(.L_x_284) ;  /* 0x0000000c00808947 */ /* 0x000fea0003800000 */
[----:B------:R-:W0:Y:S01]  /*d9d0*/  S2R R2, SR_TID.X ;  /* 0x0000000000027919 */ /* 0x000e220000002100 */
[----:B------:R-:W-:Y:S01]  /*d9e0*/  ULDC UR4, c[0x0][0x28c] ;  /* 0x0000a30000047ab9 */ /* 0x000fe20000000800 */
[----:B------:R-:W-:Y:S01]  /*d9f0*/  ULDC UR6, c[0x0][0x758] ;  /* 0x0001d60000067ab9 */ /* 0x000fe20000000800 */
[----:B------:R-:W-:Y:S01]  /*da00*/  UMOV UR7, 0xffffffff ;  /* 0xffffffff00077882 */ /* 0x000fe20000000000 */
[----:B------:R-:W-:Y:S01]  /*da10*/  UIADD3 UR10, UR4, 0x3f, URZ ;  /* 0x0000003f040a7890 */ /* 0x000fe2000fffe03f */
[----:B------:R-:W-:Y:S01]  /*da20*/  BSSY B0, `(.L_x_284) ;  /* 0x00000da000007945 */ /* 0x000fe20003800000 */
[----:B------:R-:W-:Y:S01]  /*da30*/  ULDC UR5, c[0x0][0x700] ;  /* 0x0001c00000057ab9 */ /* 0x000fe20000000800 */
[----:B------:R-:W-:Y:S01]  /*da40*/  UMOV UR9, 0x1 ;  /* 0x0000000100097882 */ /* 0x000fe20000000000 */
[----:B------:R-:W-:Y:S01]  /*da50*/  USHF.L.U32 UR7, UR7, UR6, URZ ;  /* 0x0000000607077299 */ /* 0x000fe2000800063f */
[----:B------:R-:W-:Y:S01]  /*da60*/  IMAD.MOV.U32 R9, RZ, RZ, 0x1 ;  /* 0x00000001ff097424 */ /* 0x000fe200078e00ff */
[----:B------:R-:W-:Y:S01]  /*da70*/  UIADD3 UR4, UR5, -0x1, URZ ;  /* 0xffffffff05047890 */ /* 0x000fe2000fffe03f */
[----:B------:R-:W-:Y:S01]  /*da80*/  MOV R0, 0x1 ;  /* 0x0000000100007802 */ /* 0x000fe20000000f00 */
[----:B------:R-:W-:Y:S01]  /*da90*/  ULDC UR8, c[0x0][0xc] ;  /* 0x0000030000087ab9 */ /* 0x000fe20000000800 */
[----:B------:R-:W-:Y:S01]  /*daa0*/  USHF.L.U32 UR5, UR9, UR6, URZ ;  /* 0x0000000609057299 */ /* 0x000fe2000800063f */
[----:B------:R-:W-:Y:S01]  /*dab0*/  IMAD.MOV.U32 R8, RZ, RZ, RZ ;  /* 0x000000ffff087224 */ /* 0x000fe200078e00ff */
[----:B------:R-:W-:Y:S01]  /*dac0*/  USHF.R.S32.HI UR11, URZ, 0x1f, UR10 ;  /* 0x0000001f3f0b7899 */ /* 0x000fe2000801140a */
[----:B------:R-:W-:Y:S01]  /*dad0*/  ULDC UR9, c[0x0][0x10] ;  /* 0x0000040000097ab9 */ /* 0x000fe20000000800 */
[----:B------:R-:W-:-:S02]  /*dae0*/  ULOP3.LUT UR6, URZ, UR7, URZ, 0x33, !UPT ;  /* 0x000000073f067292 */ /* 0x000fc4000f8e333f */
[----:B------:R-:W-:Y:S02]  /*daf0*/  UIMAD.WIDE.U32 UR8, UR8, UR9, URZ ;  /* 0x00000009080872a5 */ /* 0x000fe4000f8e003f */
[----:B------:R-:W-:Y:S01]  /*db00*/  ULEA.HI UR11, UR11, UR10, URZ, 0x6 ;  /* 0x0000000a0b0b7291 */ /* 0x000fe2000f8f303f */
[----:B------:R-:W-:Y:S01]  /*db10*/  ULDC UR7, c[0x0][0x14] ;  /* 0x0000050000077ab9 */ /* 0x000fe20000000800 */
[----:B------:R-:W-:Y:S02]  /*db20*/  ULOP3.LUT UR15, UR13, 0x2, URZ, 0xfc, !UPT ;  /* 0x000000020d0f7892 */ /* 0x000fe4000f8efc3f */
[----:B------:R-:W-:Y:S02]  /*db30*/  UIMAD.WIDE.U32 UR34, UR8, UR7, URZ ;  /* 0x00000007082272a5 */ /* 0x000fe4000f8e003f */
[----:B------:R-:W-:Y:S02]  /*db40*/  UIMAD UR14, UR9, UR7, URZ ;  /* 0x00000007090e72a4 */ /* 0x000fe4000f8e023f */
[----:B------:R-:W-:Y:S01]  /*db50*/  USHF.R.S32.HI UR7, URZ, 0x6, UR11 ;  /* 0x000000063f077899 */ /* 0x000fe2000801140b */
[C---:B0-----:R-:W-:Y:S01]  /*db60*/  LOP3.LUT P2, RZ, R2.reuse, 0x7f, RZ, 0xc0, !PT ;  /* 0x0000007f02ff7812 */ /* 0x041fe2000784c0ff */
[----:B------:R-:W-:Y:S01]  /*db70*/  UIADD3 UR14, UR35, UR14, URZ ;  /* 0x0000000e230e7290 */ /* 0x000fe2000fffe03f */
[----:B------:R-:W-:Y:S01]  /*db80*/  LOP3.LUT P0, RZ, R2, 0x1f, RZ, 0xc0, !PT ;  /* 0x0000001f02ff7812 */ /* 0x000fe2000780c0ff */
[----:B------:R-:W-:Y:S01]  /*db90*/  UIADD3 UR21, UR7, 0x1, URZ ;  /* 0x0000000107157890 */ /* 0x000fe2000fffe03f */
[----:B------:R-:W-:-:S02]  /*dba0*/  ULDC.64 UR36, c[0x0][0x198] ;  /* 0x0000660000247ab9 */ /* 0x000fc40000000a00 */
[----:B------:R-:W-:-:S13]  /*dbb0*/  PLOP3.LUT P0, PT, P0, P2, PT, 0x8a, 0x0 ;  /* 0x000000000000781c */ /* 0x000fda0000705172 */
.L_x_296:
[----:B------:R-:W-:-:S03]  /*dbc0*/  UMOV UR8, 0xffffffff ;  /* 0xffffffff00087882 */ /* 0x000fc60000000000 */
[----:B------:R-:W-:Y:S05]  /*dbd0*/  BRA.DIV UR8, `(.L_x_285) ;  /* 0x0000001208f87947 */ /* 0x000fea000b800000 */
[----:B------:R-:W-:-:S13]  /*dbe0*/  ELECT P1, URZ, PT ;  /* 0x00000000003f782f */ /* 0x000fda0003820000 */
.L_x_315:
[----:B------:R-:W0:Y:S01]  /*dbf0*/  LDC R2, c[0x0][0x28c] ;  /* 0x0000a300ff027b82 */ /* 0x000e220000000800 */
[----:B------:R-:W-:Y:S01]  /*dc00*/  BSSY B1, `(.L_x_286) ;  /* 0x0000044000017945 */ /* 0x000fe20003800000 */
[----:B0-----:R-:W-:-:S13]  /*dc10*/  ISETP.LT.OR P1, PT, R2, 0x1, !P1 ;  /* 0x000000010200780c */ /* 0x001fda0004f21670 */
[----:B------:R-:W-:Y:S05]  /*dc20*/  @P1 BRA `(.L_x_287) ;  /* 0x0000000400041947 */ /* 0x000fea0003800000 */
[----:B------:R-:W-:Y:S01]  /*dc30*/  IMAD.SHL.U32 R7, R5, 0x100, RZ ;  /* 0x0000010005077824 */ /* 0x000fe200078e00ff */
[----:B------:R-:W-:Y:S01]  /*dc40*/  MOV R12, RZ ;  /* 0x000000ff000c7202 */ /* 0x000fe20000000f00 */
[----:B------:R-:W-:Y:S01]  /*dc50*/  IMAD.SHL.U32 R6, R6, 0x80, RZ ;  /* 0x0000008006067824 */ /* 0x000fe200078e00ff */
[----:B------:R-:W-:Y:S01]  /*dc60*/  MOV R3, R8 ;  /* 0x0000000800037202 */ /* 0x000fe20000000f00 */
[----:B------:R-:W-:Y:S02]  /*dc70*/  IMAD.MOV.U32 R14, RZ, RZ, RZ ;  /* 0x000000ffff0e7224 */ /* 0x000fe400078e00ff */
[----:B------:R-:W-:Y:S02]  /*dc80*/  IMAD.U32 R15, RZ, RZ, UR21 ;  /* 0x00000015ff0f7e24 */ /* 0x000fe4000f8e00ff */
[----:B------:R-:W-:Y:S02]  /*dc90*/  IMAD.MOV.U32 R2, RZ, RZ, R0 ;  /* 0x000000ffff027224 */ /* 0x000fe400078e0000 */
[----:B------:R-:W-:-:S07]  /*dca0*/  IMAD.MOV.U32 R16, RZ, RZ, RZ ;  /* 0x000000ffff107224 */ /* 0x000fce00078e00ff */
.L_x_291:
[----:B------:R-:W0:Y:S01]  /*dcb0*/  S2R R5, SR_CgaCtaId ;  /* 0x0000000000057919 */ /* 0x000e220000008800 */
[----:B------:R-:W-:-:S04]  /*dcc0*/  MOV R4, 0x400 ;  /* 0x0000040000047802 */ /* 0x000fc80000000f00 */
[----:B0-----:R-:W-:Y:S02]  /*dcd0*/  LEA R10, R5, R4, 0x18 ;  /* 0x00000004050a7211 */ /* 0x001fe400078ec0ff */
[----:B------:R-:W-:Y:S01]  /*dce0*/  SHF.L.U32 R4, R2, 0x1f, RZ ;  /* 0x0000001f02047819 */ /* 0x000fe200000006ff */
[----:B------:R-:W0:Y:S02]  /*dcf0*/  @!P2 LDC R5, c[0x0][0x640] ;  /* 0x00019000ff05ab82 */ /* 0x000e240000000800 */
[----:B------:R-:W-:-:S04]  /*dd00*/  IMAD R13, R3, 0x8, R10 ;  /* 0x00000008030d7824 */ /* 0x000fc800078e020a */
[----:B------:R-:W1:Y:S02]  /*dd10*/  SYNCS.PHASECHK.TRANS64.TRYWAIT P1, [R13+URZ+0x60], R4 ;  /* 0x000060040d0075a7 */ /* 0x000e64000802017f */
[----:B-1----:R-:W-:Y:S05]  /*dd20*/  @!P1 BRA `(.L_x_288) ;  /* 0x0000001000c49947 */ /* 0x002fea0003800000 */
.L_x_316:
[----:B------:R-:W-:Y:S01]  /*dd30*/  UPRMT UR8, UR15, 0x9910, URZ ;  /* 0x000099100f087896 */ /* 0x000fe2000800003f */
[----:B0-----:R0:W-:Y:S03]  /*dd40*/  @!P2 SYNCS.ARRIVE.TRANS64 RZ, [R13+URZ], R5 ;  /* 0x000000050dffa9a7 */ /* 0x0011e6000800003f */
[----:B------:R-:W-:-:S06]  /*dd50*/  UISETP.NE.AND UP0, UPT, UR8, 0x2, UPT ;  /* 0x000000020800788c */ /* 0x000fcc000bf05270 */
[----:B------:R-:W-:-:S13]  /*dd60*/  PLOP3.LUT P1, PT, PT, PT, UP0, 0x80, 0x0 ;  /* 0x000000000000781c */ /* 0x000fda0003f2f008 */
[----:B0-----:R-:W-:Y:S05]  /*dd70*/  @P1 BRA `(.L_x_289) ;  /* 0x0000000000041947 */ /* 0x001fea0003800000 */
[----:B------:R-:W-:Y:S01]  /*dd80*/  BPT.TRAP 0x1 ;  /* 0x000000040000795c */ /* 0x000fe20000300000 */
.L_x_289:
[----:B------:R-:W-:Y:S05]  /*dd90*/  @P0 BRA `(.L_x_290) ;  /* 0x0000000000040947 */ /* 0x000fea0003800000 */
[----:B------:R-:W-:Y:S01]  /*dda0*/  BPT.TRAP 0x1 ;  /* 0x000000040000795c */ /* 0x000fe20000300000 */
.L_x_290:
[C---:B-1----:R-:W-:Y:S01]  /*ddb0*/  IMAD R4, R3.reuse, 0x2000, R10 ;  /* 0x0000200003047824 */ /* 0x042fe200078e020a */
[----:B------:R-:W-:Y:S01]  /*ddc0*/  LEA R10, R3, R10, 0xb ;  /* 0x0000000a030a7211 */ /* 0x000fe200078e58ff */
[----:B------:R-:W-:Y:S01]  /*ddd0*/  VIADD R15, R15, 0xffffffff ;  /* 0xffffffff0f0f7836 */ /* 0x000fe20000000000 */
[----:B------:R-:W-:Y:S01]  /*dde0*/  R2UR UR25, R13 ;  /* 0x000000000d1972ca */ /* 0x000fe200000e0000 */
[----:B------:R-:W-:Y:S01]  /*ddf0*/  UIADD3 UR22, UP0, UR36, 0xf0, URZ ;  /* 0x000000f024167890 */ /* 0x000fe2000ff1e03f */
[----:B------:R-:W-:Y:S01]  /*de00*/  R2UR UR8, R4 ;  /* 0x00000000040872ca */ /* 0x000fe200000e0000 */
[----:B------:R-:W-:Y:S01]  /*de10*/  UIADD3 UR30, UP1, UR36, 0x1f0, URZ ;  /* 0x000001f0241e7890 */ /* 0x000fe2000ff3e03f */
[----:B------:R-:W-:Y:S01]  /*de20*/  R2UR UR16, R10 ;  /* 0x000000000a1072ca */ /* 0x000fe200000e0000 */
[----:B------:R-:W-:Y:S01]  /*de30*/  UIADD3 UR38, UP2, UR36, 0x2f0, URZ ;  /* 0x000002f024267890 */ /* 0x000fe2000ff5e03f */
[----:B------:R-:W-:Y:S01]  /*de40*/  R2UR UR27, R7 ;  /* 0x00000000071b72ca */ /* 0x000fe200000e0000 */
[----:B------:R-:W-:Y:S01]  /*de50*/  UIADD3.X UR23, URZ, UR37, URZ, UP0, !UPT ;  /* 0x000000253f177290 */ /* 0x000fe200087fe43f */
[----:B------:R-:W-:Y:S01]  /*de60*/  R2UR UR28, R11 ;  /* 0x000000000b1c72ca */ /* 0x000fe200000e0000 */
[----:B------:R-:W-:Y:S01]  /*de70*/  UIADD3.X UR31, URZ, UR37, URZ, UP1, !UPT ;  /* 0x000000253f1f7290 */ /* 0x000fe20008ffe43f */
[----:B------:R-:W-:Y:S01]  /*de80*/  R2UR UR26, R14 ;  /* 0x000000000e1a72ca */ /* 0x000fe200000e0000 */
[----:B------:R-:W-:Y:S01]  /*de90*/  VIADD R3, R3, 0x1 ;  /* 0x0000000103037836 */ /* 0x000fe20000000000 */
[----:B------:R-:W-:Y:S01]  /*dea0*/  R2UR UR19, R16 ;  /* 0x00000000101372ca */ /* 0x000fe200000e0000 */
[----:B------:R-:W-:Y:S01]  /*deb0*/  UIADD3.X UR39, URZ, UR37, URZ, UP2, !UPT ;  /* 0x000000253f277290 */ /* 0x000fe200097fe43f */
[----:B------:R-:W-:Y:S01]  /*dec0*/  R2UR UR10, R12 ;  /* 0x000000000c0a72ca */ /* 0x000fe200000e0000 */
[----:B------:R-:W-:Y:S01]  /*ded0*/  UIADD3 UR24, UR8, 0x180, URZ ;  /* 0x0000018008187890 */ /* 0x000fe2000fffe03f */
[----:B------:R-:W-:Y:S01]  /*dee0*/  R2UR UR11, R6 ;  /* 0x00000000060b72ca */ /* 0x000fe200000e0000 */
[----:B------:R-:W-:Y:S01]  /*def0*/  UIADD3 UR16, UR16, 0x30180, URZ ;  /* 0x0003018010107890 */ /* 0x000fe2000fffe03f */
[----:B------:R-:W-:Y:S01]  /*df00*/  ISETP.GT.AND P4, PT, R15, 0x1, PT ;  /* 0x000000010f00780c */ /* 0x000fe20003f84270 */
[----:B------:R-:W-:Y:S01]  /*df10*/  UIADD3 UR8, UR8, 0x18180, URZ ;  /* 0x0001818008087890 */ /* 0x000fe2000fffe03f */
[C---:B------:R-:W-:Y:S01]  /*df20*/  ISETP.NE.AND P1, PT, R3.reuse, 0xc, PT ;  /* 0x0000000c0300780c */ /* 0x040fe20003f25270 */
[----:B------:R-:W-:Y:S01]  /*df30*/  UMOV UR32, 0x0 ;  /* 0x0000000000207882 */ /* 0x000fe20000000000 */
[----:B------:R-:W-:Y:S01]  /*df40*/  UMOV UR33, 0x10000000 ;  /* 0x1000000000217882 */ /* 0x000fe20000000000 */
[----:B------:R-:W-:Y:S01]  /*df50*/  UMOV UR17, UR25 ;  /* 0x0000001900117c82 */ /* 0x000fe20008000000 */
[----:B------:R-:W-:Y:S01]  /*df60*/  UMOV UR18, UR27 ;  /* 0x0000001b00127c82 */ /* 0x000fe20008000000 */
[----:B------:R-:W-:Y:S01]  /*df70*/  UMOV UR20, UR28 ;  /* 0x0000001c00147c82 */ /* 0x000fe20008000000 */
[----:B------:R0:W-:Y:S01]  /*df80*/  UTMALDG.3D [UR24], [UR22], desc[UR32] ;  /* 0x00002018160075b4 */ /* 0x0001e20008011000 */
[----:B------:R-:W-:Y:S01]  /*df90*/  UMOV UR9, UR25 ;  /* 0x0000001900097c82 */ /* 0x000fe20008000000 */
[----:B------:R-:W-:Y:S01]  /*dfa0*/  UMOV UR12, UR28 ;  /* 0x0000001c000c7c82 */ /* 0x000fe20008000000 */
[----:B------:R-:W-:Y:S01]  /*dfb0*/  SEL R5, RZ, 0x1, P1 ;  /* 0x00000001ff057807 */ /* 0x000fe20000800000 */
[----:B------:R-:W-:Y:S01]  /*dfc0*/  VIADD R16, R16, 0x1 ;  /* 0x0000000110107836 */ /* 0x000fe20000000000 */
[----:B------:R-:W-:Y:S01]  /*dfd0*/  IADD3 R14, R14, 0x20, RZ ;  /* 0x000000200e0e7810 */ /* 0x000fe20007ffe0ff */
[----:B------:R-:W-:Y:S01]  /*dfe0*/  VIADD R12, R12, 0x40 ;  /* 0x000000400c0c7836 */ /* 0x000fe20000000000 */
[----:B------:R-:W-:Y:S01]  /*dff0*/  LOP3.LUT R2, R2, R5, RZ, 0x3c, !PT ;  /* 0x0000000502027212 */ /* 0x000fe200078e3cff */
[----:B------:R0:W-:Y:S01]  /*e000*/  UTMALDG.3D [UR16], [UR30], desc[UR32] ;  /* 0x000020101e0075b4 */ /* 0x0001e20008011000 */
[----:B------:R-:W-:Y:S01]  /*e010*/  SEL R3, R3, RZ, P1 ;  /* 0x000000ff03037207 */ /* 0x000fe20000800000 */
[----:B------:R0:W-:Y:S02]  /*e020*/  UTMALDG.3D [UR8], [UR38], desc[UR32] ;  /* 0x00002008260075b4 */ /* 0x0001e40008011000 */
[----:B0-----:R-:W-:Y:S05]  /*e030*/  @P4 BRA `(.L_x_291) ;  /* 0xfffffffc001c4947 */ /* 0x001fea000383ffff */
.L_x_287:
[----:B------:R-:W-:Y:S05]  /*e040*/  BSYNC B1 ;  /* 0x0000000000017941 */ /* 0x000fea0003800000 */
.L_x_286:
[----:B------:R-:W2:Y:S01]  /*e050*/  LDL.LU R17, [R1+0x78] ;  /* 0x0000780001117983 */ /* 0x000ea20000300800 */
[----:B------:R-:W-:Y:S01]  /*e060*/  LOP3.LUT P5, RZ, R9, 0xff, RZ, 0xc0, !PT ;  /* 0x000000ff09ff7812 */ /* 0x000fe200078ac0ff */
[----:B------:R-:W-:Y:S01]  /*e070*/  VIADD R8, R8, UR7 ;  /* 0x0000000708087c36 */ /* 0x000fe20008000000 */
[----:B------:R-:W-:Y:S01]  /*e080*/  ULDC.64 UR8, c[0x0][0x750] ;  /* 0x0001d40000087ab9 */ /* 0x000fe20000000a00 */
[----:B------:R-:W3:Y:S01]  /*e090*/  LDL.LU R13, [R1+0x7c] ;  /* 0x00007c00010d7983 */ /* 0x000ee20000300800 */
[----:B------:R-:W-:Y:S01]  /*e0a0*/  IMAD.U32 R5, RZ, RZ, UR7 ;  /* 0x00000007ff057e24 */ /* 0x000fe2000f8e00ff */
[----:B------:R-:W-:Y:S01]  /*e0b0*/  UISETP.GE.U32.AND UP0, UPT, UR7, 0xc, UPT ;  /* 0x0000000c0700788c */ /* 0x000fe2000bf06070 */
[----:B------:R-:W-:Y:S01]  /*e0c0*/  ISETP.GT.U32.AND P1, PT, R8, 0xb, PT ;  /* 0x0000000b0800780c */ /* 0x000fe20003f24070 */
[----:B------:R-:W-:Y:S01]  /*e0d0*/  BSSY B1, `(.L_x_292) ;  /* 0x000006c000017945 */ /* 0x000fe20003800000 */
[----:B------:R-:W-:Y:S01]  /*e0e0*/  IMAD.MOV.U32 R6, RZ, RZ, -0x1 ;  /* 0xffffffffff067424 */ /* 0x000fe200078e00ff */
[----:B------:R-:W-:Y:S01]  /*e0f0*/  PRMT R9, RZ, 0x7610, R9 ;  /* 0x00007610ff097816 */ /* 0x000fe20000000009 */
[----:B------:R-:W-:Y:S01]  /*e100*/  IMAD.MOV.U32 R11, RZ, RZ, -0x1 ;  /* 0xffffffffff0b7424 */ /* 0x000fe200078e00ff */
[----:B------:R-:W-:-:S02]  /*e110*/  ISETP.LT.U32.AND P1, PT, R5, 0xc, P1 ;  /* 0x0000000c0500780c */ /* 0x000fc40000f21070 */
[----:B------:R-:W0:Y:S01]  /*e120*/  @P5 S2R R3, SR_CgaCtaId ;  /* 0x0000000000035919 */ /* 0x000e220000008800 */
[----:B------:R-:W-:Y:S02]  /*e130*/  @P5 MOV R2, 0x400 ;  /* 0x0000040000025802 */ /* 0x000fe40000000f00 */
[----:B------:R-:W-:Y:S02]  /*e140*/  PLOP3.LUT P4, PT, PT, PT, UP0, 0x80, 0x0 ;  /* 0x000000000000781c */ /* 0x000fe40003f8f008 */
[----:B0-----:R-:W-:Y:S01]  /*e150*/  @P5 LEA R4, R3, R2, 0x18 ;  /* 0x0000000203045211 */ /* 0x001fe200078ec0ff */
[----:B------:R-:W-:-:S03]  /*e160*/  IMAD.WIDE.U32 R2, R8, -0x55555555, RZ ;  /* 0xaaaaaaab08027825 */ /* 0x000fc600078e00ff */
[----:B------:R0:W-:Y:S02]  /*e170*/  @P5 SYNCS.ARRIVE.TRANS64.A1T0 RZ, [R4+URZ+0xd8], RZ ;  /* 0x0000d8ff04ff59a7 */ /* 0x0001e4000810003f */
[----:B------:R-:W-:Y:S02]  /*e180*/  SHF.R.U32.HI R5, RZ, 0x3, R3 ;  /* 0x00000003ff057819 */ /* 0x000fe40000011603 */
[----:B------:R-:W-:Y:S02]  /*e190*/  SEL R3, RZ, 0x1, !P1 ;  /* 0x00000001ff037807 */ /* 0x000fe40004800000 */
[----:B------:R-:W-:Y:S01]  /*e1a0*/  PRMT R2, RZ, 0x7610, R2 ;  /* 0x00007610ff027816 */ /* 0x000fe20000000002 */
[----:B------:R-:W-:Y:S01]  /*e1b0*/  IMAD R8, R5, -0xc, R8 ;  /* 0xfffffff405087824 */ /* 0x000fe200078e0208 */
[----:B------:R-:W-:-:S04]  /*e1c0*/  LOP3.LUT R0, R0, R3, RZ, 0x3c, !PT ;  /* 0x0000000300007212 */ /* 0x000fc800078e3cff */
[----:B------:R-:W-:Y:S02]  /*e1d0*/  @P4 LOP3.LUT R0, R0, 0x1, R5, 0x78, !PT ;  /* 0x0000000100004812 */ /* 0x000fe400078e7805 */
[----:B------:R-:W-:Y:S02]  /*e1e0*/  MOV R5, 0xffffffff ;  /* 0xffffffff00057802 */ /* 0x000fe40000000f00 */
[----:B---3--:R-:W-:-:S04]  /*e1f0*/  IADD3 R13, P5, R13, UR34, RZ ;  /* 0x000000220d0d7c10 */ /* 0x008fc8000ffbe0ff */
[----:B--2---:R-:W-:Y:S01]  /*e200*/  IADD3.X R17, R17, UR14, RZ, P5, !PT ;  /* 0x0000000e11117c10 */ /* 0x004fe2000affe4ff */
[----:B------:R0:W-:Y:S01]  /*e210*/  STL [R1+0x7c], R13 ;  /* 0x00007c0d01007387 */ /* 0x0001e20000100800 */
[----:B------:R-:W-:-:S03]  /*e220*/  ISETP.GE.U32.AND P1, PT, R13, UR8, PT ;  /* 0x000000080d007c0c */ /* 0x000fc6000bf26070 */
[----:B------:R0:W-:Y:S01]  /*e230*/  STL [R1+0x78], R17 ;  /* 0x0000781101007387 */ /* 0x0001e20000100800 */
[----:B------:R-:W-:-:S13]  /*e240*/  ISETP.GE.U32.AND.EX P1, PT, R17, UR9, PT, P1 ;  /* 0x0000000911007c0c */ /* 0x000fda000bf26110 */
[----:B0-----:R-:W-:Y:S05]  /*e250*/  @P1 BRA `(.L_x_293) ;  /* 0x00000004004c1947 */ /* 0x001fea0003800000 */
[----:B------:R-:W-:Y:S01]  /*e260*/  ULDC.64 UR8, c[0x0][0x728] ;  /* 0x0001ca0000087ab9 */ /* 0x000fe20000000a00 */
[----:B------:R-:W0:Y:S01]  /*e270*/  S2R R12, SR_CTAID.X ;  /* 0x00000000000c7919 */ /* 0x000e220000002500 */
[----:B------:R-:W-:Y:S01]  /*e280*/  ISETP.NE.U32.AND P1, PT, RZ, UR8, PT ;  /* 0x00000008ff007c0c */ /* 0x000fe2000bf25070 */
[----:B------:R-:W-:Y:S01]  /*e290*/  ULDC UR11, c[0x0][0x730] ;  /* 0x0001cc00000b7ab9 */ /* 0x000fe20000000800 */
[----:B------:R-:W-:Y:S01]  /*e2a0*/  IMAD.MOV.U32 R2, RZ, RZ, R13 ;  /* 0x000000ffff027224 */ /* 0x000fe200078e000d */
[----:B------:R-:W1:Y:S01]  /*e2b0*/  S2R R10, SR_CTAID.Y ;  /* 0x00000000000a7919 */ /* 0x000e620000002600 */
[----:B------:R-:W-:Y:S02]  /*e2c0*/  ISETP.NE.AND.EX P1, PT, RZ, UR9, PT, P1 ;  /* 0x00000009ff007c0c */ /* 0x000fe4000bf25310 */
[----:B------:R-:W-:-:S11]  /*e2d0*/  MOV R3, R17 ;  /* 0x0000001100037202 */ /* 0x000fd60000000f00 */
[----:B------:R-:W-:Y:S05]  /*e2e0*/  @!P1 BRA `(.L_x_294) ;  /* 0x0000000000289947 */ /* 0x000fea0003800000 */
[----:B------:R-:W-:Y:S02]  /*e2f0*/  ULDC UR10, c[0x0][0x734] ;  /* 0x0001cd00000a7ab9 */ /* 0x000fe40000000800 */
[----:B------:R-:W-:-:S05]  /*e300*/  IADD3 R7, P1, R13, UR10, RZ ;  /* 0x0000000a0d077c10 */ /* 0x000fca000ff3e0ff */
[----:B------:R-:W-:-:S04]  /*e310*/  IMAD.X R11, RZ, RZ, R17, P1 ;  /* 0x000000ffff0b7224 */ /* 0x000fc800008e0611 */
[----:B------:R-:W-:-:S04]  /*e320*/  IMAD.WIDE.U32 R4, R11, UR8, RZ ;  /* 0x000000080b047c25 */ /* 0x000fc8000f8e00ff */
[----:B------:R-:W-:-:S04]  /*e330*/  IMAD.WIDE.U32 R4, P1, R7, UR9, R4 ;  /* 0x0000000907047c25 */ /* 0x000fc8000f820004 */
[----:B------:R-:W-:-:S04]  /*e340*/  IMAD.WIDE.U32 R6, R7, UR8, RZ ;  /* 0x0000000807067c25 */ /* 0x000fc8000f8e00ff */
[----:B------:R-:W-:Y:S01]  /*e350*/  IMAD.X R3, RZ, RZ, RZ, P1 ;  /* 0x000000ffff037224 */ /* 0x000fe200008e06ff */
[----:B------:R-:W-:Y:S01]  /*e360*/  IADD3 RZ, P1, R7, R4, RZ ;  /* 0x0000000407ff7210 */ /* 0x000fe20007f3e0ff */
[----:B------:R-:W-:-:S04]  /*e370*/  IMAD.MOV.U32 R2, RZ, RZ, R5 ;  /* 0x000000ffff027224 */ /* 0x000fc800078e0005 */
[----:B------:R-:W-:-:S08]  /*e380*/  IMAD.WIDE.U32.X R2, R11, UR9, R2, P1 ;  /* 0x000000090b027c25 */ /* 0x000fd000088e0402 */
.L_x_294:
[--C-:B------:R-:W-:Y:S01]  /*e390*/  SHF.R.U64 R11, R2, UR11, R3.reuse ;  /* 0x0000000b020b7c19 */ /* 0x100fe20008001203 */
[----:B------:R-:W-:Y:S01]  /*e3a0*/  ULDC.64 UR8, c[0x0][0x720] ;  /* 0x0001c80000087ab9 */ /* 0x000fe20000000a00 */
[----:B------:R-:W-:Y:S01]  /*e3b0*/  SHF.R.U32.HI R2, RZ, UR11, R3 ;  /* 0x0000000bff027c19 */ /* 0x000fe20008011603 */
[----:B------:R-:W-:Y:S01]  /*e3c0*/  IMAD.MOV.U32 R3, RZ, RZ, R17 ;  /* 0x000000ffff037224 */ /* 0x000fe200078e0011 */
[----:B------:R-:W-:Y:S01]  /*e3d0*/  IADD3 R5, P1, RZ, -R11, RZ ;  /* 0x8000000bff057210 */ /* 0x000fe20007f3e0ff */
[----:B------:R-:W2:Y:S01]  /*e3e0*/  LDC R7, c[0x0][0x144] ;  /* 0x00005100ff077b82 */ /* 0x000ea20000000800 */
[----:B0-----:R-:W-:Y:S01]  /*e3f0*/  I2FP.F32.U32 R6, R12 ;  /* 0x0000000c00067245 */ /* 0x001fe20000201000 */
[----:B------:R-:W-:Y:S01]  /*e400*/  ULDC.64 UR16, c[0x0][0x740] ;  /* 0x0001d00000107ab9 */ /* 0x000fe20000000a00 */
[----:B------:R-:W-:Y:S01]  /*e410*/  IADD3.X R2, RZ, ~R2, RZ, P1, !PT ;  /* 0x80000002ff027210 */ /* 0x000fe20000ffe4ff */
[----:B------:R-:W-:Y:S01]  /*e420*/  ULDC UR10, c[0x0][0x708] ;  /* 0x0001c200000a7ab9 */ /* 0x000fe20000000800 */
[----:B------:R-:W-:-:S03]  /*e430*/  ISETP.NE.U32.AND P1, PT, RZ, UR16, PT ;  /* 0x00000010ff007c0c */ /* 0x000fc6000bf25070 */
[----:B------:R-:W-:Y:S01]  /*e440*/  IMAD R4, R2, UR8, RZ ;  /* 0x0000000802047c24 */ /* 0x000fe2000f8e02ff */
[----:B------:R-:W0:Y:S01]  /*e450*/  LDC R15, c[0x0][0x148] ;  /* 0x00005200ff0f7b82 */ /* 0x000e220000000800 */
[----:B------:R-:W-:Y:S01]  /*e460*/  IMAD.MOV.U32 R2, RZ, RZ, R13 ;  /* 0x000000ffff027224 */ /* 0x000fe200078e000d */
[----:B------:R-:W-:-:S03]  /*e470*/  ISETP.NE.AND.EX P1, PT, RZ, UR17, PT, P1 ;  /* 0x00000011ff007c0c */ /* 0x000fc6000bf25310 */
[----:B------:R-:W-:Y:S01]  /*e480*/  IMAD.WIDE.U32 R2, R5, UR8, R2 ;  /* 0x0000000805027c25 */ /* 0x000fe2000f8e0002 */
[----:B------:R-:W-:-:S03]  /*e490*/  ULDC UR8, c[0x0][0x150] ;  /* 0x0000540000087ab9 */ /* 0x000fc60000000800 */
[----:B------:R-:W-:Y:S01]  /*e4a0*/  FMUL R6, R6, UR8 ;  /* 0x0000000806067c20 */ /* 0x000fe20008400000 */
[----:B------:R-:W-:Y:S01]  /*e4b0*/  IMAD R5, R5, UR9, R4 ;  /* 0x0000000905057c24 */ /* 0x000fe2000f8e0204 */
[----:B------:R-:W-:Y:S01]  /*e4c0*/  ULDC UR8, c[0x0][0x718] ;  /* 0x0001c60000087ab9 */ /* 0x000fe20000000800 */
[----:B------:R-:W-:Y:S02]  /*e4d0*/  ULDC UR9, c[0x0][0x154] ;  /* 0x0000550000097ab9 */ /* 0x000fe40000000800 */
[----:B------:R-:W-:Y:S01]  /*e4e0*/  IMAD.IADD R3, R3, 0x1, R5 ;  /* 0x0000000103037824 */ /* 0x000fe200078e0205 */
[----:B------:R-:W3:Y:S04]  /*e4f0*/  F2I.U32.TRUNC.NTZ R6, R6 ;  /* 0x0000000600067305 */ /* 0x000ee8000020f000 */
[----:B------:R-:W-:-:S02]  /*e500*/  SHF.R.U64 R13, R2, UR8, R3 ;  /* 0x00000008020d7c19 */ /* 0x000fc40008001203 */
[----:B-1----:R-:W-:-:S05]  /*e510*/  I2FP.F32.U32 R2, R10 ;  /* 0x0000000a00027245 */ /* 0x002fca0000201000 */
[----:B------:R-:W-:Y:S01]  /*e520*/  FMUL R4, R2, UR9 ;  /* 0x0000000902047c20 */ /* 0x000fe20008400000 */
[----:B------:R-:W-:Y:S01]  /*e530*/  SHF.R.U32.HI R2, RZ, UR8, R3 ;  /* 0x00000008ff027c19 */ /* 0x000fe20008011603 */
[----:B------:R-:W-:Y:S02]  /*e540*/  ULDC UR8, c[0x0][0x758] ;  /* 0x0001d60000087ab9 */ /* 0x000fe40000000800 */
[----:B------:R1:W4:Y:S01]  /*e550*/  F2I.U32.TRUNC.NTZ R18, R4 ;  /* 0x0000000400127305 */ /* 0x000322000020f000 */
[--C-:B------:R-:W-:Y:S02]  /*e560*/  SHF.R.U64 R16, R13, UR10, R2.reuse ;  /* 0x0000000a0d107c19 */ /* 0x100fe40008001202 */
[----:B------:R-:W-:Y:S02]  /*e570*/  SHF.R.U32.HI R3, RZ, UR10, R2 ;  /* 0x0000000aff037c19 */ /* 0x000fe40008011602 */
[----:B---3--:R-:W-:Y:S02]  /*e580*/  IADD3 R6, -R6, RZ, RZ ;  /* 0x000000ff06067210 */ /* 0x008fe40007ffe1ff */
[----:B------:R-:W-:-:S02]  /*e590*/  SHF.R.U64 R14, R16, UR8, R3 ;  /* 0x00000008100e7c19 */ /* 0x000fc40008001203 */
[----:B------:R-:W-:Y:S01]  /*e5a0*/  SHF.R.U32.HI R3, RZ, UR8, R3 ;  /* 0x00000008ff037c19 */ /* 0x000fe20008011603 */
[----:B--2---:R-:W-:Y:S02]  /*e5b0*/  IMAD R19, R7, R6, R12 ;  /* 0x0000000607137224 */ /* 0x004fe400078e020c */
[----:B------:R-:W-:Y:S01]  /*e5c0*/  IMAD.MOV.U32 R2, RZ, RZ, R14 ;  /* 0x000000ffff027224 */ /* 0x000fe200078e000e */
[----:B-1----:R-:W-:Y:S06]  /*e5d0*/  @!P1 BRA `(.L_x_295) ;  /* 0x0000000000289947 */ /* 0x002fec0003800000 */
[----:B------:R-:W-:Y:S02]  /*e5e0*/  ULDC UR8, c[0x0][0x74c] ;  /* 0x0001d30000087ab9 */ /* 0x000fe40000000800 */
[----:B------:R-:W-:-:S05]  /*e5f0*/  IADD3 R7, P1, R14, UR8, RZ ;  /* 0x000000080e077c10 */ /* 0x000fca000ff3e0ff */
[----:B------:R-:W-:-:S04]  /*e600*/  IMAD.X R17, RZ, RZ, R3, P1 ;  /* 0x000000ffff117224 */ /* 0x000fc800008e0603 */
[----:B------:R-:W-:-:S04]  /*e610*/  IMAD.WIDE.U32 R4, R17, UR16, RZ ;  /* 0x0000001011047c25 */ /* 0x000fc8000f8e00ff */
[----:B------:R-:W-:-:S04]  /*e620*/  IMAD.WIDE.U32 R4, P1, R7, UR17, R4 ;  /* 0x0000001107047c25 */ /* 0x000fc8000f820004 */
[----:B------:R-:W-:Y:S01]  /*e630*/  IMAD.WIDE.U32 R6, R7, UR16, RZ ;  /* 0x0000001007067c25 */ /* 0x000fe2000f8e00ff */
[----:B------:R-:W-:-:S03]  /*e640*/  MOV R2, R5 ;  /* 0x0000000500027202 */ /* 0x000fc60000000f00 */
[----:B------:R-:W-:Y:S01]  /*e650*/  IMAD.X R3, RZ, RZ, RZ, P1 ;  /* 0x000000ffff037224 */ /* 0x000fe200008e06ff */
[----:B------:R-:W-:-:S05]  /*e660*/  IADD3 RZ, P1, R7, R4, RZ ;  /* 0x0000000407ff7210 */ /* 0x000fca0007f3e0ff */
[----:B------:R-:W-:-:S08]  /*e670*/  IMAD.WIDE.U32.X R2, R17, UR17, R2, P1 ;  /* 0x0000001111027c25 */ /* 0x000fd000088e0402 */
.L_x_295:
[----:B------:R-:W-:Y:S01]  /*e680*/  ULDC UR8, c[0x0][0x748] ;  /* 0x0001d20000087ab9 */ /* 0x000fe20000000800 */
[----:B----4-:R-:W-:Y:S01]  /*e690*/  IMAD.MOV R18, RZ, RZ, -R18 ;  /* 0x000000ffff127224 */ /* 0x010fe200078e0a12 */
[----:B------:R-:W-:Y:S01]  /*e6a0*/  SHF.R.U64 R3, R2, UR8, R3 ;  /* 0x0000000802037c19 */ /* 0x000fe20008001203 */
[----:B------:R-:W-:Y:S01]  /*e6b0*/  ULDC UR8, c[0x0][0x738] ;  /* 0x0001ce0000087ab9 */ /* 0x000fe20000000800 */
[----:B------:R-:W-:Y:S01]  /*e6c0*/  LOP3.LUT R2, R16, UR6, RZ, 0xc0, !PT ;  /* 0x0000000610027c12 */ /* 0x000fe2000f8ec0ff */
[----:B0-----:R-:W-:Y:S01]  /*e6d0*/  @P3 IMAD R19, R15, R18, R10 ;  /* 0x000000120f133224 */ /* 0x001fe200078e020a */
[----:B------:R-:W-:Y:S01]  /*e6e0*/  LOP3.LUT R13, R13, UR4, RZ, 0xc0, !PT ;  /* 0x000000040d0d7c12 */ /* 0x000fe2000f8ec0ff */
[----:B------:R-:W-:Y:S01]  /*e6f0*/  IMAD.MOV R5, RZ, RZ, -R3 ;  /* 0x000000ffff057224 */ /* 0x000fe200078e0a03 */
[----:B------:R-:W-:Y:S01]  /*e700*/  ULDC UR9, c[0x0][0x710] ;  /* 0x0001c40000097ab9 */ /* 0x000fe20000000800 */
[----:B------:R-:W-:Y:S02]  /*e710*/  IMAD R2, R3, UR5, R2 ;  /* 0x0000000503027c24 */ /* 0x000fe4000f8e0202 */
[----:B------:R-:W-:Y:S01]  /*e720*/  IMAD R14, R5, UR8, R14 ;  /* 0x00000008050e7c24 */ /* 0x000fe2000f8e020e */
[----:B------:R-:W-:Y:S01]  /*e730*/  ULDC UR8, c[0x0][0x700] ;  /* 0x0001c00000087ab9 */ /* 0x000fe20000000800 */
[----:B------:R-:W-:-:S02]  /*e740*/  IMAD R5, R2, UR9, R19 ;  /* 0x0000000902057c24 */ /* 0x000fc4000f8e0213 */
[----:B------:R-:W-:Y:S02]  /*e750*/  IMAD R14, R14, UR8, R13 ;  /* 0x000000080e0e7c24 */ /* 0x000fe4000f8e020d */
[----:B------:R-:W-:-:S03]  /*e760*/  IMAD.MOV.U32 R2, RZ, RZ, 0x1 ;  /* 0x00000001ff027424 */ /* 0x000fc600078e00ff */
[----:B------:R-:W-:Y:S02]  /*e770*/  SEL R6, R14, R5, !P3 ;  /* 0x000000050e067207 */ /* 0x000fe40005800000 */
[----:B------:R-:W-:-:S07]  /*e780*/  SEL R5, R5, R14, !P3 ;  /* 0x0000000e05057207 */ /* 0x000fce0005800000 */
.L_x_293:
[----:B------:R-:W-:Y:S05]  /*e790*/  BSYNC B1 ;  /* 0x0000000000017941 */ /* 0x000fea0003800000 */
.L_x_292:
[----:B------:R-:W-:-:S13]  /*e7a0*/  LOP3.LUT P1, RZ, R2, 0xff, RZ, 0xc0, !PT ;  /* 0x000000ff02ff7812 */ /* 0x000fda000782c0ff */
[----:B------:R-:W-:Y:S05]  /*e7b0*/  @P1 BRA `(.L_x_296) ;  /* 0xfffffff400001947 */ /* 0x000fea000383ffff */
[----:B------:R-:W-:Y:S05]  /*e7c0*/  BSYNC B0 ;  /* 0x0000000000007941 */ /* 0x000fea0003800000 */
.L_x_284:
[----:B------:R-:W-:-:S03]  /*e7d0*/  UMOV UR8, 0xffffffff ;  /* 0xffffffff00087882 */ /* 0x000fc60000000000 */
[----:B------:R-:W-:Y:S05]  /*e7e0*/  BRA.DIV UR8, `(.L_x_297) ;  /* 0x0000000a08287947 */ /* 0x000fea000b800000 */
[----:B------:R-:W-:-:S13]  /*e7f0*/  ELECT P0, URZ, PT ;  /* 0x00000000003f782f */ /* 0x000fda0003800000 */
.L_x_319:
[----:B------:R-:W-:Y:S04]  /*e800*/  BSSY B0, `(.L_x_298) ;  /* 0x0000074000007945 */ /* 0x000fe80003800000 */
[----:B------:R-:W-:Y:S05]  /*e810*/  @!P0 BRA `(.L_x_299) ;  /* 0x0000000400c88947 */ /* 0x000fea0003800000 */
[----:B------:R-:W-:-:S04]  /*e820*/  ULOP3.LUT UR8, UR13, 0x2, URZ, 0xfc, !UPT ;  /* 0x000000020d087892 */ /* 0x000fc8000f8efc3f */
[----:B------:R-:W-:-:S06]  /*e830*/  UISETP.NE.AND UP0, UPT, UR8, 0x3, UPT ;  /* 0x000000030800788c */ /* 0x000fcc000bf05270 */
[----:B------:R-:W-:-:S13]  /*e840*/  PLOP3.LUT P0, PT, PT, PT, UP0, 0x80, 0x0 ;  /* 0x000000000000781c */ /* 0x000fda0003f0f008 */
[----:B------:R-:W-:Y:S05]  /*e850*/  @!P0 BRA `(.L_x_300) ;  /* 0x0000000000048947 */ /* 0x000fea0003800000 */
[----:B------:R-:W-:Y:S01]  /*e860*/  BPT.TRAP 0x1 ;  /* 0x000000040000795c */ /* 0x000fe20000300000 */
.L_x_300:
[----:B------:R-:W0:Y:S01]  /*e870*/  S2R R3, SR_CgaCtaId ;  /* 0x0000000000037919 */ /* 0x000e220000008800 */
[----:B------:R-:W-:-:S04]  /*e880*/  MOV R2, 0x400 ;  /* 0x0000040000027802 */ /* 0x000fc80000000f00 */
[----:B0-----:R-:W-:Y:S02]  /*e890*/  LEA R3, R3, R2, 0x18 ;  /* 0x0000000203037211 */ /* 0x001fe400078ec0ff */
[----:B------:R-:W-:Y:S02]  /*e8a0*/  SHF.L.U32 R2, R0, 0x1f, RZ ;  /* 0x0000001f00027819 */ /* 0x000fe400000006ff */
[----:B------:R-:W-:-:S05]  /*e8b0*/  IADD3 R3, R3, 0x60, RZ ;  /* 0x0000006003037810 */ /* 0x000fca0007ffe0ff */
[C---:B------:R-:W-:Y:S02]  /*e8c0*/  IMAD R7, R8.reuse, 0x8, R3 ;  /* 0x0000000808077824 */ /* 0x040fe400078e0203 */
[----:B------:R-:W-:Y:S02]  /*e8d0*/  VIADD R8, R8, 0x1 ;  /* 0x0000000108087836 */ /* 0x000fe40000000000 */
[----:B------:R-:W0:Y:S03]  /*e8e0*/  SYNCS.PHASECHK.TRANS64.TRYWAIT P0, [R7+URZ], R2 ;  /* 0x00000002070075a7 */ /* 0x000e26000800017f */
[----:B------:R-:W-:-:S04]  /*e8f0*/  ISETP.NE.AND P1, PT, R8, 0xc, PT ;  /* 0x0000000c0800780c */ /* 0x000fc80003f25270 */
[----:B------:R-:W-:Y:S02]  /*e900*/  SEL R5, RZ, 0x1, P1 ;  /* 0x00000001ff057807 */ /* 0x000fe40000800000 */
[----:B------:R-:W-:Y:S02]  /*e910*/  SEL R8, R8, RZ, P1 ;  /* 0x000000ff08087207 */ /* 0x000fe40000800000 */
[----:B------:R-:W-:-:S03]  /*e920*/  LOP3.LUT R5, R0, R5, RZ, 0x3c, !PT ;  /* 0x0000000500057212 */ /* 0x000fc600078e3cff */
[----:B------:R-:W-:Y:S01]  /*e930*/  IMAD R9, R8, 0x8, R3 ;  /* 0x0000000808097824 */ /* 0x000fe200078e0203 */
[----:B------:R-:W-:Y:S01]  /*e940*/  SHF.L.U32 R4, R5, 0x1f, RZ ;  /* 0x0000001f05047819 */ /* 0x000fe200000006ff */
[----:B0-----:R-:W-:Y:S06]  /*e950*/  @!P0 BRA `(.L_x_301) ;  /* 0x0000000400f08947 */ /* 0x001fec0003800000 */
.L_x_320:
[----:B------:R-:W1:Y:S01]  /*e960*/  SYNCS.PHASECHK.TRANS64.TRYWAIT P0, [R9+URZ], R4 ;  /* 0x00000004090075a7 */ /* 0x000e62000800017f */
[----:B------:R-:W-:-:S04]  /*e970*/  IADD3 R0, R8, 0x1, RZ ;  /* 0x0000000108007810 */ /* 0x000fc80007ffe0ff */
[----:B------:R-:W-:-:S04]  /*e980*/  ISETP.NE.AND P1, PT, R0, 0xc, PT ;  /* 0x0000000c0000780c */ /* 0x000fc80003f25270 */
[----:B0-----:R-:W-:Y:S02]  /*e990*/  SEL R2, RZ, 0x1, P1 ;  /* 0x00000001ff027807 */ /* 0x001fe40000800000 */
[----:B------:R-:W-:Y:S02]  /*e9a0*/  SEL R0, R0, RZ, P1 ;  /* 0x000000ff00007207 */ /* 0x000fe40000800000 */
[----:B------:R-:W-:-:S03]  /*e9b0*/  LOP3.LUT R7, R5, R2, RZ, 0x3c, !PT ;  /* 0x0000000205077212 */ /* 0x000fc600078e3cff */
[----:B------:R-:W-:Y:S01]  /*e9c0*/  IMAD R6, R0, 0x8, R3 ;  /* 0x0000000800067824 */ /* 0x000fe200078e0203 */
[----:B------:R-:W-:Y:S01]  /*e9d0*/  SHF.L.U32 R5, R7, 0x1f, RZ ;  /* 0x0000001f07057819 */ /* 0x000fe200000006ff */
[----:B-1----:R-:W-:Y:S06]  /*e9e0*/  @!P0 BRA `(.L_x_302) ;  /* 0x0000000400e08947 */ /* 0x002fec0003800000 */
.L_x_321:
[----:B------:R-:W1:Y:S01]  /*e9f0*/  SYNCS.PHASECHK.TRANS64.TRYWAIT P0, [R6+URZ], R5 ;  /* 0x00000005060075a7 */ /* 0x000e62000800017f */
[----:B------:R-:W-:-:S05]  /*ea00*/  VIADD R0, R0, 0x1 ;  /* 0x0000000100007836 */ /* 0x000fca0000000000 */
[----:B------:R-:W-:-:S04]  /*ea10*/  ISETP.NE.AND P1, PT, R0, 0xc, PT ;  /* 0x0000000c0000780c */ /* 0x000fc80003f25270 */
[----:B------:R-:W-:Y:S02]  /*ea20*/  SEL R2, RZ, 0x1, P1 ;  /* 0x00000001ff027807 */ /* 0x000fe40000800000 */
[----:B------:R-:W-:Y:S02]  /*ea30*/  SEL R0, R0, RZ, P1 ;  /* 0x000000ff00007207 */ /* 0x000fe40000800000 */
[----:B------:R-:W-:-:S03]  /*ea40*/  LOP3.LUT R7, R7, R2, RZ, 0x3c, !PT ;  /* 0x0000000207077212 */ /* 0x000fc600078e3cff */
[----:B0-----:R-:W-:Y:S01]  /*ea50*/  IMAD R9, R0, 0x8, R3 ;  /* 0x0000000800097824 */ /* 0x001fe200078e0203 */
[----:B------:R-:W-:Y:S01]  /*ea60*/  SHF.L.U32 R4, R7, 0x1f, RZ ;  /* 0x0000001f07047819 */ /* 0x000fe200000006ff */
[----:B-1----:R-:W-:Y:S06]  /*ea70*/  @!P0 BRA `(.L_x_303) ;  /* 0x0000000400d08947 */ /* 0x002fec0003800000 */
.L_x_322:
[----:B------:R-:W1:Y:S01]  /*ea80*/  SYNCS.PHASECHK.TRANS64.TRYWAIT P0, [R9+URZ], R4 ;  /* 0x00000004090075a7 */ /* 0x000e62000800017f */
[----:B------:R-:W-:-:S04]  /*ea90*/  IADD3 R0, R0, 0x1, RZ ;  /* 0x0000000100007810 */ /* 0x000fc80007ffe0ff */
[----:B------:R-:W-:-:S04]  /*eaa0*/  ISETP.NE.AND P1, PT, R0, 0xc, PT ;  /* 0x0000000c0000780c */ /* 0x000fc80003f25270 */
[----:B------:R-:W-:Y:S02]  /*eab0*/  SEL R2, RZ, 0x1, P1 ;  /* 0x00000001ff027807 */ /* 0x000fe40000800000 */
[----:B------:R-:W-:Y:S02]  /*eac0*/  SEL R0, R0, RZ, P1 ;  /* 0x000000ff00007207 */ /* 0x000fe40000800000 */
[----:B------:R-:W-:-:S03]  /*ead0*/  LOP3.LUT R7, R7, R2, RZ, 0x3c, !PT ;  /* 0x0000000207077212 */ /* 0x000fc600078e3cff */
[----:B0-----:R-:W-:Y:S01]  /*eae0*/  IMAD R6, R0, 0x8, R3 ;  /* 0x0000000800067824 */ /* 0x001fe200078e0203 */
[----:B------:R-:W-:Y:S01]  /*eaf0*/  SHF.L.U32 R5, R7, 0x1f, RZ ;  /* 0x0000001f07057819 */ /* 0x000fe200000006ff */
[----:B-1----:R-:W-:Y:S06]  /*eb00*/  @!P0 BRA `(.L_x_304) ;  /* 0x0000000400c08947 */ /* 0x002fec0003800000 */
.L_x_323:
        /* <DEDUP_REMOVED lines=9> */
.L_x_324:
        /* <DEDUP_REMOVED lines=9> */
.L_x_325:
        /* <DEDUP_REMOVED lines=9> */
.L_x_326:
        /* <DEDUP_REMOVED lines=9> */
.L_x_327:
        /* <DEDUP_REMOVED lines=9> */
.L_x_328:
        /* <DEDUP_REMOVED lines=9> */
.L_x_329:
[----:B------:R-:W1:Y:S01]  /*ee70*/  SYNCS.PHASECHK.TRANS64.TRYWAIT P0, [R6+URZ], R5 ;  /* 0x00000005060075a7 */ /* 0x000e62000800017f */
[----:B------:R-:W-:-:S05]  /*ee80*/  VIADD R0, R0, 0x1 ;  /* 0x0000000100007836 */ /* 0x000fca0000000000 */
[----:B------:R-:W-:-:S04]  /*ee90*/  ISETP.NE.AND P1, PT, R0, 0xc, PT ;  /* 0x0000000c0000780c */ /* 0x000fc80003f25270 */
[----:B------:R-:W-:Y:S02]  /*eea0*/  SEL R2, RZ, 0x1, P1 ;  /* 0x00000001ff027807 */ /* 0x000fe40000800000 */
[----:B------:R-:W-:Y:S02]  /*eeb0*/  SEL R0, R0, RZ, P1 ;  /* 0x000000ff00007207 */ /* 0x000fe40000800000 */
[----:B------:R-:W-:Y:S01]  /*eec0*/  LOP3.LUT R2, R7, R2, RZ, 0x3c, !PT ;  /* 0x0000000207027212 */ /* 0x000fe200078e3cff */
[----:B-1----:R-:W-:Y:S06]  /*eed0*/  @!P0 BRA `(.L_x_311) ;  /* 0x0000000400588947 */ /* 0x002fec0003800000 */
.L_x_330:
[----:B------:R-:W-:Y:S01]  /*eee0*/  IMAD R3, R0, 0x8, R3 ;  /* 0x0000000800037824 */ /* 0x000fe200078e0203 */
[----:B------:R-:W-:-:S07]  /*eef0*/  SHF.L.U32 R0, R2, 0x1f, RZ ;  /* 0x0000001f02007819 */ /* 0x000fce00000006ff */
.L_x_312:
[----:B--2---:R2:W3:Y:S02]  /*ef00*/  SYNCS.PHASECHK.TRANS64.TRYWAIT P0, [R3+URZ], R0 ;  /* 0x00000000030075a7 */ /* 0x0044e4000800017f */
[----:B---3--:R-:W-:Y:S05]  /*ef10*/  @!P0 NANOSLEEP.SYNCS 0x989680 ;  /* 0x009896800000895d */ /* 0x008fea0003900000 */
[----:B------:R-:W3:Y:S02]  /*ef20*/  @!P0 SYNCS.PHASECHK.TRANS64 P0, [R3+URZ], R0 ;  /* 0x00000000030085a7 */ /* 0x000ee4000800007f */
[----:B---3--:R-:W-:Y:S05]  /*ef30*/  @!P0 BRA `(.L_x_312) ;  /* 0xfffffffc00f08947 */ /* 0x008fea000383ffff */
.L_x_299:
[----:B------:R-:W-:Y:S05]  /*ef40*/  BSYNC B0 ;  /* 0x0000000000007941 */ /* 0x000fea0003800000 */
.L_x_298:
[----:B------:R-:W-:Y:S05]  /*ef50*/  EXIT ;  /* 0x000000000000794d */ /* 0x000fea0003800000 */
.L_x_18:
[----:B-1----:R-:W-:-:S04]  /*ef60*/  MOV R153, UR8 ;  /* 0x0000000800997c02 */ /* 0x002fc80008000f00 */
[----:B------:R1:W2:Y:S03]  /*ef70*/  SYNCS.PHASECHK.TRANS64.TRYWAIT P0, [R153+URZ], R152 ;  /* 0x00000098990075a7 */ /* 0x0002a6000800017f */
[----:B--2---:R-:W-:Y:S05]  /*ef80*/  @!P0 NANOSLEEP.SYNCS 0x989680 ;  /* 0x009896800000895d */ /* 0x004fea0003900000 */
[----:B------:R-:W2:Y:S02]  /*ef90*/  @!P0 SYNCS.PHASECHK.TRANS64 P0, [R153+URZ], R152 ;  /* 0x00000098990085a7 */ /* 0x000ea4000800007f */
[----:B--2---:R-:W-:Y:S05]  /*efa0*/  @!P0 BRA `(.L_x_18) ;  /* 0xfffffffc00ec8947 */ /* 0x004fea000383ffff */
[----:B------:R-:W-:Y:S05]  /*efb0*/  BRA `(.L_x_17) ;  /* 0xffffff2c00687947 */ /* 0x000fea000383ffff */
.L_x_285:
[----:B------:R-:W-:Y:S01]  /*efc0*/  BSSY B1, `(.L_x_313) ;  /* 0x0000006000017945 */ /* 0x000fe20003800000 */
[----:B------:R-:W-:-:S07]  /*efd0*/  IMAD.MOV.U32 R2, RZ, RZ, -0x1 ;  /* 0xffffffffff027424 */ /* 0x000fce00078e00ff */
[----:B------:R-:W-:Y:S05]  /*efe0*/  WARPSYNC.COLLECTIVE R2, `(.L_x_314) ;  /* 0x00000000020c7348 */ /* 0x000fea0003c00000 */
[----:B------:R-:W-:Y:S02]  /*eff0*/  ELECT P1, UR62, PT ;  /* 0x00000000003e782f */ /* 0x000fe40003820000 */
[----:B------:R-:W-:Y:S01]  /*f000*/  MOV R2, UR62 ;  /* 0x0000003e00027c02 */ /* 0x000fe20008000f00 */
[----:B------:R-:W-:Y:S10]  /*f010*/  ENDCOLLECTIVE ;  /* 0x000000000000791b */ /* 0x000ff40003800000 */
.L_x_314:
[----:B------:R-:W-:Y:S05]  /*f020*/  BSYNC B1 ;  /* 0x0000000000017941 */ /* 0x000fea0003800000 */
.L_x_313:
[----:B------:R-:W-:Y:S05]  /*f030*/  BRA `(.L_x_315) ;  /* 0xffffffe800ec7947 */ /* 0x000fea000383ffff */
.L_x_288:
[----:B-1----:R1:W2:Y:S02]  /*f040*/  SYNCS.PHASECHK.TRANS64.TRYWAIT P1, [R13+URZ+0x60], R4 ;  /* 0x000060040d0075a7 */ /* 0x0022a4000802017f */
[----:B--2---:R-:W-:Y:S05]  /*f050*/  @!P1 NANOSLEEP.SYNCS 0x989680 ;  /* 0x009896800000995d */ /* 0x004fea0003900000 */
[----:B------:R-:W2:Y:S02]  /*f060*/  @!P1 SYNCS.PHASECHK.TRANS64 P1, [R13+URZ+0x60], R4 ;  /* 0x000060040d0095a7 */ /* 0x000ea4000802007f */
[----:B--2---:R-:W-:Y:S05]  /*f070*/  @!P1 BRA `(.L_x_288) ;  /* 0xfffffffc00f09947 */ /* 0x004fea000383ffff */
[----:B------:R-:W-:Y:S05]  /*f080*/  BRA `(.L_x_316) ;  /* 0xffffffec00287947 */ /* 0x000fea000383ffff */
.L_x_297:
[----:B------:R-:W-:Y:S01]  /*f090*/  BSSY B0, `(.L_x_317) ;  /* 0x0000006000007945 */ /* 0x000fe20003800000 */
[----:B------:R-:W-:-:S07]  /*f0a0*/  IMAD.MOV.U32 R2, RZ, RZ, -0x1 ;  /* 0xffffffffff027424 */ /* 0x000fce00078e00ff */
[----:B------:R-:W-:Y:S05]  /*f0b0*/  WARPSYNC.COLLECTIVE R2, `(.L_x_318) ;  /* 0x00000000020c7348 */ /* 0x000fea0003c00000 */
[----:B------:R-:W-:Y:S02]  /*f0c0*/  ELECT P1, UR62, PT ;  /* 0x00000000003e782f */ /* 0x000fe40003820000 */
[----:B------:R-:W-:Y:S01]  /*f0d0*/  MOV R2, UR62 ;  /* 0x0000003e00027c02 */ /* 0x000fe20008000f00 */
[----:B------:R-:W-:Y:S10]  /*f0e0*/  ENDCOLLECTIVE ;  /* 0x000000000000791b */ /* 0x000ff40003800000 */
.L_x_318:
[----:B------:R-:W-:Y:S05]  /*f0f0*/  BSYNC B0 ;  /* 0x0000000000007941 */ /* 0x000fea0003800000 */
.L_x_317:
[----:B------:R-:W-:Y:S01]  /*f100*/  PLOP3.LUT P0, PT, P1, PT, PT, 0x80, 0x0 ;  /* 0x000000000000781c */ /* 0x000fe20000f0f070 */
[----:B------:R-:W-:-:S12]  /*f110*/  BRA `(.L_x_319) ;  /* 0xfffffff400b87947 */ /* 0x000fd8000383ffff */
.L_x_301:
[----:B0-----:R0:W1:Y:S02]  /*f120*/  SYNCS.PHASECHK.TRANS64.TRYWAIT P0, [R7+URZ], R2 ;  /* 0x00000002070075a7 */ /* 0x001064000800017f */
[----:B-1----:R-:W-:Y:S05]  /*f130*/  @!P0 NANOSLEEP.SYNCS 0x989680 ;  /* 0x009896800000895d */ /* 0x002fea0003900000 */
[----:B------:R-:W1:Y:S02]  /*f140*/  @!P0 SYNCS.PHASECHK.TRANS64 P0, [R7+URZ], R2 ;  /* 0x00000002070085a7 */ /* 0x000e64000800007f */
[----:B-1----:R-:W-:Y:S05]  /*f150*/  @!P0 BRA `(.L_x_301) ;  /* 0xfffffffc00f08947 */ /* 0x002fea000383ffff */
[----:B------:R-:W-:Y:S05]  /*f160*/  BRA `(.L_x_320) ;  /* 0xfffffff400fc7947 */ /* 0x000fea000383ffff */
.L_x_302:
[----:B0-----:R0:W1:Y:S02]  /*f170*/  SYNCS.PHASECHK.TRANS64.TRYWAIT P0, [R9+URZ], R4 ;  /* 0x00000004090075a7 */ /* 0x001064000800017f */
[----:B-1----:R-:W-:Y:S05]  /*f180*/  @!P0 NANOSLEEP.SYNCS 0x989680 ;  /* 0x009896800000895d */ /* 0x002fea0003900000 */
[----:B------:R-:W1:Y:S02]  /*f190*/  @!P0 SYNCS.PHASECHK.TRANS64 P0, [R9+URZ], R4 ;  /* 0x00000004090085a7 */ /* 0x000e64000800007f */
[----:B-1----:R-:W-:Y:S05]  /*f1a0*/  @!P0 BRA `(.L_x_302) ;  /* 0xfffffffc00f08947 */ /* 0x002fea000383ffff */
[----:B------:R-:W-:Y:S05]  /*f1b0*/  BRA `(.L_x_321) ;  /* 0xfffffff8000c7947 */ /* 0x000fea000383ffff */
.L_x_303:
[----:B0-----:R0:W1:Y:S02]  /*f1c0*/  SYNCS.PHASECHK.TRANS64.TRYWAIT P0, [R6+URZ], R5 ;  /* 0x00000005060075a7 */ /* 0x001064000800017f */
[----:B-1----:R-:W-:Y:S05]  /*f1d0*/  @!P0 NANOSLEEP.SYNCS 0x989680 ;  /* 0x009896800000895d */ /* 0x002fea0003900000 */
[----:B------:R-:W1:Y:S02]  /*f1e0*/  @!P0 SYNCS.PHASECHK.TRANS64 P0, [R6+URZ], R5 ;  /* 0x00000005060085a7 */ /* 0x000e64000800007f */
[----:B-1----:R-:W-:Y:S05]  /*f1f0*/  @!P0 BRA `(.L_x_303) ;  /* 0xfffffffc00f08947 */ /* 0x002fea000383ffff */
[----:B------:R-:W-:Y:S05]  /*f200*/  BRA `(.L_x_322) ;  /* 0xfffffff8001c7947 */ /* 0x000fea000383ffff */
.L_x_304:
[----:B0-----:R0:W1:Y:S02]  /*f210*/  SYNCS.PHASECHK.TRANS64.TRYWAIT P0, [R9+URZ], R4 ;  /* 0x00000004090075a7 */ /* 0x001064000800017f */
[----:B-1----:R-:W-:Y:S05]  /*f220*/  @!P0 NANOSLEEP.SYNCS 0x989680 ;  /* 0x009896800000895d */ /* 0x002fea0003900000 */
[----:B------:R-:W1:Y:S02]  /*f230*/  @!P0 SYNCS.PHASECHK.TRANS64 P0, [R9+URZ], R4 ;  /* 0x00000004090085a7 */ /* 0x000e64000800007f */
[----:B-1----:R-:W-:Y:S05]  /*f240*/  @!P0 BRA `(.L_x_304) ;  /* 0xfffffffc00f08947 */ /* 0x002fea000383ffff */
[----:B------:R-:W-:Y:S05]  /*f250*/  BRA `(.L_x_323) ;  /* 0xfffffff8002c7947 */ /* 0x000fea000383ffff */
.L_x_305:
[----:B0-----:R0:W1:Y:S02]  /*f260*/  SYNCS.PHASECHK.TRANS64.TRYWAIT P0, [R6+URZ], R5 ;  /* 0x00000005060075a7 */ /* 0x001064000800017f */
[----:B-1----:R-:W-:Y:S05]  /*f270*/  @!P0 NANOSLEEP.SYNCS 0x989680 ;  /* 0x009896800000895d */ /* 0x002fea0003900000 */
[----:B------:R-:W1:Y:S02]  /*f280*/  @!P0 SYNCS.PHASECHK.TRANS64 P0, [R6+URZ], R5 ;  /* 0x00000005060085a7 */ /* 0x000e64000800007f */
[----:B-1----:R-:W-:Y:S05]  /*f290*/  @!P0 BRA `(.L_x_305) ;  /* 0xfffffffc00f08947 */ /* 0x002fea000383ffff */
[----:B------:R-:W-:Y:S05]  /*f2a0*/  BRA `(.L_x_324) ;  /* 0xfffffff8003c7947 */ /* 0x000fea000383ffff */
.L_x_306:
[----:B0-----:R0:W1:Y:S02]  /*f2b0*/  SYNCS.PHASECHK.TRANS64.TRYWAIT P0, [R9+URZ], R4 ;  /* 0x00000004090075a7 */ /* 0x001064000800017f */
[----:B-1----:R-:W-:Y:S05]  /*f2c0*/  @!P0 NANOSLEEP.SYNCS 0x989680 ;  /* 0x009896800000895d */ /* 0x002fea0003900000 */
[----:B------:R-:W1:Y:S02]  /*f2d0*/  @!P0 SYNCS.PHASECHK.TRANS64 P0, [R9+URZ], R4 ;  /* 0x00000004090085a7 */ /* 0x000e64000800007f */
[----:B-1----:R-:W-:Y:S05]  /*f2e0*/  @!P0 BRA `(.L_x_306) ;  /* 0xfffffffc00f08947 */ /* 0x002fea000383ffff */
[----:B------:R-:W-:Y:S05]  /*f2f0*/  BRA `(.L_x_325) ;  /* 0xfffffff8004c7947 */ /* 0x000fea000383ffff */
.L_x_307:
[----:B0-----:R0:W1:Y:S02]  /*f300*/  SYNCS.PHASECHK.TRANS64.TRYWAIT P0, [R6+URZ], R5 ;  /* 0x00000005060075a7 */ /* 0x001064000800017f */
[----:B-1----:R-:W-:Y:S05]  /*f310*/  @!P0 NANOSLEEP.SYNCS 0x989680 ;  /* 0x009896800000895d */ /* 0x002fea0003900000 */
[----:B------:R-:W1:Y:S02]  /*f320*/  @!P0 SYNCS.PHASECHK.TRANS64 P0, [R6+URZ], R5 ;  /* 0x00000005060085a7 */ /* 0x000e64000800007f */
[----:B-1----:R-:W-:Y:S05]  /*f330*/  @!P0 BRA `(.L_x_307) ;  /* 0xfffffffc00f08947 */ /* 0x002fea000383ffff */
[----:B------:R-:W-:Y:S05]  /*f340*/  BRA `(.L_x_326) ;  /* 0xfffffff8005c7947 */ /* 0x000fea000383ffff */
.L_x_308:
[----:B0-----:R0:W1:Y:S02]  /*f350*/  SYNCS.PHASECHK.TRANS64.TRYWAIT P0, [R9+URZ], R4 ;  /* 0x00000004090075a7 */ /* 0x001064000800017f */
[----:B-1----:R-:W-:Y:S05]  /*f360*/  @!P0 NANOSLEEP.SYNCS 0x989680 ;  /* 0x009896800000895d */ /* 0x002fea0003900000 */
[----:B------:R-:W1:Y:S02]  /*f370*/  @!P0 SYNCS.PHASECHK.TRANS64 P0, [R9+URZ], R4 ;  /* 0x00000004090085a7 */ /* 0x000e64000800007f */
[----:B-1----:R-:W-:Y:S05]  /*f380*/  @!P0 BRA `(.L_x_308) ;  /* 0xfffffffc00f08947 */ /* 0x002fea000383ffff */
[----:B------:R-:W-:Y:S05]  /*f390*/  BRA `(.L_x_327) ;  /* 0xfffffff8006c7947 */ /* 0x000fea000383ffff */
.L_x_309:
[----:B0-----:R0:W1:Y:S02]  /*f3a0*/  SYNCS.PHASECHK.TRANS64.TRYWAIT P0, [R6+URZ], R5 ;  /* 0x00000005060075a7 */ /* 0x001064000800017f */
[----:B-1----:R-:W-:Y:S05]  /*f3b0*/  @!P0 NANOSLEEP.SYNCS 0x989680 ;  /* 0x009896800000895d */ /* 0x002fea0003900000 */
[----:B------:R-:W1:Y:S02]  /*f3c0*/  @!P0 SYNCS.PHASECHK.TRANS64 P0, [R6+URZ], R5 ;  /* 0x00000005060085a7 */ /* 0x000e64000800007f */
[----:B-1----:R-:W-:Y:S05]  /*f3d0*/  @!P0 BRA `(.L_x_309) ;  /* 0xfffffffc00f08947 */ /* 0x002fea000383ffff */
[----:B------:R-:W-:Y:S05]  /*f3e0*/  BRA `(.L_x_328) ;  /* 0xfffffff8007c7947 */ /* 0x000fea000383ffff */
.L_x_310:
[----:B0-----:R0:W1:Y:S02]  /*f3f0*/  SYNCS.PHASECHK.TRANS64.TRYWAIT P0, [R9+URZ], R4 ;  /* 0x00000004090075a7 */ /* 0x001064000800017f */
[----:B-1----:R-:W-:Y:S05]  /*f400*/  @!P0 NANOSLEEP.SYNCS 0x989680 ;  /* 0x009896800000895d */ /* 0x002fea0003900000 */
[----:B------:R-:W1:Y:S02]  /*f410*/  @!P0 SYNCS.PHASECHK.TRANS64 P0, [R9+URZ], R4 ;  /* 0x00000004090085a7 */ /* 0x000e64000800007f */
[----:B-1----:R-:W-:Y:S05]  /*f420*/  @!P0 BRA `(.L_x_310) ;  /* 0xfffffffc00f08947 */ /* 0x002fea000383ffff */
[----:B------:R-:W-:Y:S05]  /*f430*/  BRA `(.L_x_329) ;  /* 0xfffffff8008c7947 */ /* 0x000fea000383ffff */
.L_x_311:
[----:B-1----:R1:W2:Y:S02]  /*f440*/  SYNCS.PHASECHK.TRANS64.TRYWAIT P0, [R6+URZ], R5 ;  /* 0x00000005060075a7 */ /* 0x0022a4000800017f */
[----:B--2---:R-:W-:Y:S05]  /*f450*/  @!P0 NANOSLEEP.SYNCS 0x989680 ;  /* 0x009896800000895d */ /* 0x004fea0003900000 */
[----:B------:R-:W2:Y:S02]  /*f460*/  @!P0 SYNCS.PHASECHK.TRANS64 P0, [R6+URZ], R5 ;  /* 0x00000005060085a7 */ /* 0x000ea4000800007f */
[----:B--2---:R-:W-:Y:S05]  /*f470*/  @!P0 BRA `(.L_x_311) ;  /* 0xfffffffc00f08947 */ /* 0x004fea000383ffff */
[----:B------:R-:W-:Y:S05]  /*f480*/  BRA `(.L_x_330) ;  /* 0xfffffff800947947 */ /* 0x000fea000383ffff */
.L_x_331:
[----:B------:R-:W-:-:S00]  /*f490*/  BRA `(.L_x_331) ;  /* 0xfffffffc00fc7947 */ /* 0x000fc0000383ffff */
[----:B------:R-:W-:-:S00]  /*f4a0*/  NOP ;  /* 0x0000000000007918 */ /* 0x000fc00000000000 */
        /* <DEDUP_REMOVED lines=13> */
.L_x_332:


//--------------------- .nv.shared._ZN7cutlass13device_kernelINS_4gemm6kernel13GemmUniversalIN4cute5tupleIJiiiiEEENS1_10collective13CollectiveMmaINS1_43MainloopSm90TmaGmmaWarpSpecializedSparseFP8ILi12ENS5_IJNS4_1CILi1EEESB_SB_EEENS1_35KernelTmaWarpSpecializedCooperativeEEENS5_IJNSA_ILi256EEENSA_ILi128EEENSA_ILi64EEEEEENS_12float_e4m3_tENS5_IJNS4_6LayoutINS5_IJiNS5_IJNSA_ILi2EEEiEEEiEEENS5_IJlNS5_IJSB_SL_EEElEEEEENSK_INS5_IJNS5_IJSH_iEEESR_iEEENS5_IJNS5_IJSH_NSA_ILi4096EEEEEENS5_IJSB_lEEElEEEEEEEESJ_NS5_IJlSB_lEEENS4_8TiledMMAINS4_8MMA_AtomIJNS4_4SM904GMMA6SPARSE32GMMA_64x128x64_F32E4M3E4M3_SS_TNILNS13_7ScaleInE1ELS16_1ELNS13_9SparseSelE0EEEEEENSK_INS5_IJSL_SB_SB_EEENS5_IJSB_NSA_ILi0EEES1B_EEEEENS5_IJNS4_10UnderscoreES1E_S1E_EEEEENS4_13SM90_TMA_LOADENS4_14ComposedLayoutINS4_7SwizzleILi1ELi4ELi3EEENS4_25smem_sparse_ptr_flag_bitsILi2ELi8EEENSK_INS5_IJNS5_IJSB_NSA_ILi8EEEEEENS5_IJSL_NSA_ILi32EEEEEEEEENS5_IJNS5_IJS1B_SH_EEESO_EEEEEEEvNS4_8identityES1H_NS1I_INS1J_ILi2ELi4ELi3EEENS4_18smem_ptr_flag_bitsILi8EEENSK_INS5_IJS1N_SH_EEENS5_IJSH_SB_EEEEEEEvS1W_EENS_8epilogue10collective6detail29Sm90TmaWarpSpecializedAdapterINS26_15DefaultEpilogueIfNS5_IJSB_llEEES2A_NS25_6thread17LinearCombinationIfLi1EffLNS2B_9ScaleType4KindE0ELNS_15FloatRoundStyleE2EfEENS1_15EpilogueDefaultEEEEEvvEEEEvNT_6ParamsE --------------------------
	.section	.nv.shared._ZN7cutlass13device_kernelINS_4gemm6kernel13GemmUniversalIN4cute5tupleIJiiiiEEENS1_10collective13CollectiveMmaINS1_43MainloopSm90TmaGmmaWarpSpecializedSparseFP8ILi12ENS5_IJNS4_1CILi1EEESB_SB_EEENS1_35KernelTmaWarpSpecializedCooperativeEEENS5_IJNSA_ILi256EEENSA_ILi128EEENSA_ILi64EEEEEENS_12float_e4m3_tENS5_IJNS4_6LayoutINS5_IJiNS5_IJNSA_ILi2EEEiEEEiEEENS5_IJlNS5_IJSB_SL_EEElEEEEENSK_INS5_IJNS5_IJSH_iEEESR_iEEENS5_IJNS5_IJSH_NSA_ILi4096EEEEEENS5_IJSB_lEEElEEEEEEEESJ_NS5_IJlSB_lEEENS4_8TiledMMAINS4_8MMA_AtomIJNS4_4SM904GMMA6SPARSE32GMMA_64x128x64_F32E4M3E4M3_SS_TNILNS13_7ScaleInE1ELS16_1ELNS13_9SparseSelE0EEEEEENSK_INS5_IJSL_SB_SB_EEENS5_IJSB_NSA_ILi0EEES1B_EEEEENS5_IJNS4_10UnderscoreES1E_S1E_EEEEENS4_13SM90_TMA_LOADENS4_14ComposedLayoutINS4_7SwizzleILi1ELi4ELi3EEENS4_25smem_sparse_ptr_flag_bitsILi2ELi8EEENSK_INS5_IJNS5_IJSB_NSA_ILi8EEEEEENS5_IJSL_NSA_ILi32EEEEEEEEENS5_IJNS5_IJS1B_SH_EEESO_EEEEEEEvNS4_8identityES1H_NS1I_INS1J_ILi2ELi4ELi3EEENS4_18smem_ptr_flag_bitsILi8EEENSK_INS5_IJS1N_SH_EEENS5_IJSH_SB_EEEEEEEvS1W_EENS_8epilogue10collective6detail29Sm90TmaWarpSpecializedAdapterINS26_15DefaultEpilogueIfNS5_IJSB_llEEES2A_NS25_6thread17LinearCombinationIfLi1EffLNS2B_9ScaleType4KindE0ELNS_15FloatRoundStyleE2EfEENS1_15EpilogueDefaultEEEEEvvEEEEvNT_6ParamsE,"aw",@nobits
	.sectionflags	@""
	.align	16
	.zero		1024


//--------------------- .nv.shared.reserved.0     --------------------------
	.section	.nv.shared.reserved.0,"aw",@nobits
	.weak		__nv_reservedSMEM_offset_0_alias
	.size		__nv_reservedSMEM_offset_0_alias, 0, 0
	.other		__nv_reservedSMEM_offset_0_alias,@"STO_CUDA_RESERVED_SHARED STV_DEFAULT"
__nv_reservedSMEM_offset_0_alias:
	.zero		0


//--------------------- .nv.global                --------------------------
	.section	.nv.global,"aw",@nobits
.nv.global:
	.type		_ZN39_INTERNAL_80a02d32_4_k_cu_0c6d99dc_37744cute1_E,@object
	.size		_ZN39_INTERNAL_80a02d32_4_k_cu_0c6d99dc_37744cute1_E,(_ZN39_INTERNAL_80a02d32_4_k_cu_0c6d99dc_37744cuda3std3__45__cpo6cbeginE - _ZN39_INTERNAL_80a02d32_4_k_cu_0c6d99dc_37744cute1_E)
_ZN39_INTERNAL_80a02d32_4_k_cu_0c6d99dc_37744cute1_E:
	.zero		1
	.type		_ZN39_INTERNAL_80a02d32_4_k_cu_0c6d99dc_37744cuda3std3__45__cpo6cbeginE,@object
	.size		_ZN39_INTERNAL_80a02d32_4_k_cu_0c6d99dc_37744cuda3std3__45__cpo6cbeginE,(_ZN39_INTERNAL_80a02d32_4_k_cu_0c6d99dc_37744cuda3std3__48in_placeE - _ZN39_INTERNAL_80a02d32_4_k_cu_0c6d99dc_37744cuda3std3__45__cpo6cbeginE)
_ZN39_INTERNAL_80a02d32_4_k_cu_0c6d99dc_37744cuda3std3__45__cpo6cbeginE:
	.zero		1
	.type		_ZN39_INTERNAL_80a02d32_4_k_cu_0c6d99dc_37744cuda3std3__48in_placeE,@object
	.size		_ZN39_INTERNAL_80a02d32_4_k_cu_0c6d99dc_37744cuda3std3__48in_placeE,(_ZN39_INTERNAL_80a02d32_4_k_cu_0c6d99dc_37744cuda3std6ranges3__45__cpo9iter_moveE - _ZN39_INTERNAL_80a02d32_4_k_cu_0c6d99dc_37744cuda3std3__48in_placeE)
_ZN39_INTERNAL_80a02d32_4_k_cu_0c6d99dc_37744cuda3std3__48in_placeE:
	.zero		1
	.type		_ZN39_INTERNAL_80a02d32_4_k_cu_0c6d99dc_37744cuda3std6ranges3__45__cpo9iter_moveE,@object
	.size		_ZN39_INTERNAL_80a02d32_4_k_cu_0c6d99dc_37744cuda3std6ranges3__45__cpo9iter_moveE,(_ZN39_INTERNAL_80a02d32_4_k_cu_0c6d99dc_37744cuda3std3__45__cpo5beginE - _ZN39_INTERNAL_80a02d32_4_k_cu_0c6d99dc_37744cuda3std6ranges3__45__cpo9iter_moveE)
_ZN39_INTERNAL_80a02d32_4_k_cu_0c6d99dc_37744cuda3std6ranges3__45__cpo9iter_moveE:
	.zero		1
	.type		_ZN39_INTERNAL_80a02d32_4_k_cu_0c6d99dc_37744cuda3std3__45__cpo5beginE,@object
	.size		_ZN39_INTERNAL_80a02d32_4_k_cu_0c6d99dc_37744cuda3std3__45__cpo5beginE,(_ZN39_INTERNAL_80a02d32_4_k_cu_0c6d99dc_37744cuda3std3__441_GLOBAL__N__80a02d32_4_k_cu_0c6d99dc_37746ignoreE - _ZN39_INTERNAL_80a02d32_4_k_cu_0c6d99dc_37744cuda3std3__45__cpo5beginE)
_ZN39_INTERNAL_80a02d32_4_k_cu_0c6d99dc_37744cuda3std3__45__cpo5beginE:
	.zero		1
	.type		_ZN39_INTERNAL_80a02d32_4_k_cu_0c6d99dc_37744cuda3std3__441_GLOBAL__N__80a02d32_4_k_cu_0c6d99dc_37746ignoreE,@object
	.size		_ZN39_INTERNAL_80a02d32_4_k_cu_0c6d99dc_37744cuda3std3__441_GLOBAL__N__80a02d32_4_k_cu_0c6d99dc_37746ignoreE,(_ZN39_INTERNAL_80a02d32_4_k_cu_0c6d99dc_37744cute7productE - _ZN39_INTERNAL_80a02d32_4_k_cu_0c6d99dc_37744cuda3std3__441_GLOBAL__N__80a02d32_4_k_cu_0c6d99dc_37746ignoreE)
_ZN39_INTERNAL_80a02d32_4_k_cu_0c6d99dc_37744cuda3std3__441_GLOBAL__N__80a02d32_4_k_cu_0c6d99dc_37746ignoreE:
	.zero		1
	.type		_ZN39_INTERNAL_80a02d32_4_k_cu_0c6d99dc_37744cute7productE,@object
	.size		_ZN39_INTERNAL_80a02d32_4_k_cu_0c6d99dc_37744cute7productE,(_ZN39_INTERNAL_80a02d32_4_k_cu_0c6d99dc_37744cuda3std3__45__cpo3endE - _ZN39_INTERNAL_80a02d32_4_k_cu_0c6d99dc_37744cute7productE)
_ZN39_INTERNAL_80a02d32_4_k_cu_0c6d99dc_37744cute7productE:
	.zero		1
	.type		_ZN39_INTERNAL_80a02d32_4_k_cu_0c6d99dc_37744cuda3std3__45__cpo3endE,@object
	.size		_ZN39_INTERNAL_80a02d32_4_k_cu_0c6d99dc_37744cuda3std3__45__cpo3endE,(_ZN39_INTERNAL_80a02d32_4_k_cu_0c6d99dc_37744cuda3std3__419piecewise_constructE - _ZN39_INTERNAL_80a02d32_4_k_cu_0c6d99dc_37744cuda3std3__45__cpo3endE)
_ZN39_INTERNAL_80a02d32_4_k_cu_0c6d99dc_37744cuda3std3__45__cpo3endE:
	.zero		1
	.type		_ZN39_INTERNAL_80a02d32_4_k_cu_0c6d99dc_37744cuda3std3__419piecewise_constructE,@object
	.size		_ZN39_INTERNAL_80a02d32_4_k_cu_0c6d99dc_37744cuda3std3__419piecewise_constructE,(_ZN39_INTERNAL_80a02d32_4_k_cu_0c6d99dc_37744cuda3std3__45__cpo4cendE - _ZN39_INTERNAL_80a02d32_4_k_cu_0c6d99dc_37744cuda3std3__419piecewise_constructE)
_ZN39_INTERNAL_80a02d32_4_k_cu_0c6d99dc_37744cuda3std3__419piecewise_constructE:
	.zero		1
	.type		_ZN39_INTERNAL_80a02d32_4_k_cu_0c6d99dc_37744cuda3std3__45__cpo4cendE,@object
	.size		_ZN39_INTERNAL_80a02d32_4_k_cu_0c6d99dc_37744cuda3std3__45__cpo4cendE,(_ZN39_INTERNAL_80a02d32_4_k_cu_0c6d99dc_37744cuda3std6ranges3__45__cpo4swapE - _ZN39_INTERNAL_80a02d32_4_k_cu_0c6d99dc_37744cuda3std3__45__cpo4cendE)
_ZN39_INTERNAL_80a02d32_4_k_cu_0c6d99dc_37744cuda3std3__45__cpo4cendE:
	.zero		1
	.type		_ZN39_INTERNAL_80a02d32_4_k_cu_0c6d99dc_37744cuda3std6ranges3__45__cpo4swapE,@object
	.size		_ZN39_INTERNAL_80a02d32_4_k_cu_0c6d99dc_37744cuda3std6ranges3__45__cpo4swapE,(.L_7 - _ZN39_INTERNAL_80a02d32_4_k_cu_0c6d99dc_37744cuda3std6ranges3__45__cpo4swapE)
_ZN39_INTERNAL_80a02d32_4_k_cu_0c6d99dc_37744cuda3std6ranges3__45__cpo4swapE:
	.zero		1
.L_7:


//--------------------- .nv.constant0._ZN7cutlass13device_kernelINS_4gemm6kernel13GemmUniversalIN4cute5tupleIJiiiiEEENS1_10collective13CollectiveMmaINS1_43MainloopSm90TmaGmmaWarpSpecializedSparseFP8ILi12ENS5_IJNS4_1CILi1EEESB_SB_EEENS1_35KernelTmaWarpSpecializedCooperativeEEENS5_IJNSA_ILi256EEENSA_ILi128EEENSA_ILi64EEEEEENS_12float_e4m3_tENS5_IJNS4_6LayoutINS5_IJiNS5_IJNSA_ILi2EEEiEEEiEEENS5_IJlNS5_IJSB_SL_EEElEEEEENSK_INS5_IJNS5_IJSH_iEEESR_iEEENS5_IJNS5_IJSH_NSA_ILi4096EEEEEENS5_IJSB_lEEElEEEEEEEESJ_NS5_IJlSB_lEEENS4_8TiledMMAINS4_8MMA_AtomIJNS4_4SM904GMMA6SPARSE32GMMA_64x128x64_F32E4M3E4M3_SS_TNILNS13_7ScaleInE1ELS16_1ELNS13_9SparseSelE0EEEEEENSK_INS5_IJSL_SB_SB_EEENS5_IJSB_NSA_ILi0EEES1B_EEEEENS5_IJNS4_10UnderscoreES1E_S1E_EEEEENS4_13SM90_TMA_LOADENS4_14ComposedLayoutINS4_7SwizzleILi1ELi4ELi3EEENS4_25smem_sparse_ptr_flag_bitsILi2ELi8EEENSK_INS5_IJNS5_IJSB_NSA_ILi8EEEEEENS5_IJSL_NSA_ILi32EEEEEEEEENS5_IJNS5_IJS1B_SH_EEESO_EEEEEEEvNS4_8identityES1H_NS1I_INS1J_ILi2ELi4ELi3EEENS4_18smem_ptr_flag_bitsILi8EEENSK_INS5_IJS1N_SH_EEENS5_IJSH_SB_EEEEEEEvS1W_EENS_8epilogue10collective6detail29Sm90TmaWarpSpecializedAdapterINS26_15DefaultEpilogueIfNS5_IJSB_llEEES2A_NS25_6thread17LinearCombinationIfLi1EffLNS2B_9ScaleType4KindE0ELNS_15FloatRoundStyleE2EfEENS1_15EpilogueDefaultEEEEEvvEEEEvNT_6ParamsE --------------------------
	.section	.nv.constant0._ZN7cutlass13device_kernelINS_4gemm6kernel13GemmUniversalIN4cute5tupleIJiiiiEEENS1_10collective13CollectiveMmaINS1_43MainloopSm90TmaGmmaWarpSpecializedSparseFP8ILi12ENS5_IJNS4_1CILi1EEESB_SB_EEENS1_35KernelTmaWarpSpecializedCooperativeEEENS5_IJNSA_ILi256EEENSA_ILi128EEENSA_ILi64EEEEEENS_12float_e4m3_tENS5_IJNS4_6LayoutINS5_IJiNS5_IJNSA_ILi2EEEiEEEiEEENS5_IJlNS5_IJSB_SL_EEElEEEEENSK_INS5_IJNS5_IJSH_iEEESR_iEEENS5_IJNS5_IJSH_NSA_ILi4096EEEEEENS5_IJSB_lEEElEEEEEEEESJ_NS5_IJlSB_lEEENS4_8TiledMMAINS4_8MMA_AtomIJNS4_4SM904GMMA6SPARSE32GMMA_64x128x64_F32E4M3E4M3_SS_TNILNS13_7ScaleInE1ELS16_1ELNS13_9SparseSelE0EEEEEENSK_INS5_IJSL_SB_SB_EEENS5_IJSB_NSA_ILi0EEES1B_EEEEENS5_IJNS4_10UnderscoreES1E_S1E_EEEEENS4_13SM90_TMA_LOADENS4_14ComposedLayoutINS4_7SwizzleILi1ELi4ELi3EEENS4_25smem_sparse_ptr_flag_bitsILi2ELi8EEENSK_INS5_IJNS5_IJSB_NSA_ILi8EEEEEENS5_IJSL_NSA_ILi32EEEEEEEEENS5_IJNS5_IJS1B_SH_EEESO_EEEEEEEvNS4_8identityES1H_NS1I_INS1J_ILi2ELi4ELi3EEENS4_18smem_ptr_flag_bitsILi8EEENSK_INS5_IJS1N_SH_EEENS5_IJSH_SB_EEEEEEEvS1W_EENS_8epilogue10collective6detail29Sm90TmaWarpSpecializedAdapterINS26_15DefaultEpilogueIfNS5_IJSB_llEEES2A_NS25_6thread17LinearCombinationIfLi1EffLNS2B_9ScaleType4KindE0ELNS_15FloatRoundStyleE2EfEENS1_15EpilogueDefaultEEEEEvvEEEEvNT_6ParamsE,"a",@progbits
	.sectionflags	@""
	.align	4
.nv.constant0._ZN7cutlass13device_kernelINS_4gemm6kernel13GemmUniversalIN4cute5tupleIJiiiiEEENS1_10collective13CollectiveMmaINS1_43MainloopSm90TmaGmmaWarpSpecializedSparseFP8ILi12ENS5_IJNS4_1CILi1EEESB_SB_EEENS1_35KernelTmaWarpSpecializedCooperativeEEENS5_IJNSA_ILi256EEENSA_ILi128EEENSA_ILi64EEEEEENS_12float_e4m3_tENS5_IJNS4_6LayoutINS5_IJiNS5_IJNSA_ILi2EEEiEEEiEEENS5_IJlNS5_IJSB_SL_EEElEEEEENSK_INS5_IJNS5_IJSH_iEEESR_iEEENS5_IJNS5_IJSH_NSA_ILi4096EEEEEENS5_IJSB_lEEElEEEEEEEESJ_NS5_IJlSB_lEEENS4_8TiledMMAINS4_8MMA_AtomIJNS4_4SM904GMMA6SPARSE32GMMA_64x128x64_F32E4M3E4M3_SS_TNILNS13_7ScaleInE1ELS16_1ELNS13_9SparseSelE0EEEEEENSK_INS5_IJSL_SB_SB_EEENS5_IJSB_NSA_ILi0EEES1B_EEEEENS5_IJNS4_10UnderscoreES1E_S1E_EEEEENS4_13SM90_TMA_LOADENS4_14ComposedLayoutINS4_7SwizzleILi1ELi4ELi3EEENS4_25smem_sparse_ptr_flag_bitsILi2ELi8EEENSK_INS5_IJNS5_IJSB_NSA_ILi8EEEEEENS5_IJSL_NSA_ILi32EEEEEEEEENS5_IJNS5_IJS1B_SH_EEESO_EEEEEEEvNS4_8identityES1H_NS1I_INS1J_ILi2ELi4ELi3EEENS4_18smem_ptr_flag_bitsILi8EEENSK_INS5_IJS1N_SH_EEENS5_IJSH_SB_EEEEEEEvS1W_EENS_8epilogue10collective6detail29Sm90TmaWarpSpecializedAdapterINS26_15DefaultEpilogueIfNS5_IJSB_llEEES2A_NS25_6thread17LinearCombinationIfLi1EffLNS2B_9ScaleType4KindE0ELNS_15FloatRoundStyleE2EfEENS1_15EpilogueDefaultEEEEEvvEEEEvNT_6ParamsE:
	.zero		1920


//--------------------- SYMBOLS --------------------------

	.type		.nv.reservedSmem.offset0,@object
	.size		.nv.reservedSmem.offset0,0x4
